// auto-generated by cutlass_sweep.gemm — config: {"arch": "sm_100", "cluster_m": 2, "cluster_n": 2, "dtype": "bf16", "stages": 3, "tile_k": 32, "tile_m": 64, "tile_n": 64}
#include "cutlass/cutlass.h"
#include "cutlass/gemm/collective/collective_builder.hpp"
#include "cutlass/gemm/device/gemm_universal_adapter.h"
#include "cutlass/gemm/kernel/gemm_universal.hpp"
#include "cutlass/epilogue/collective/collective_builder.hpp"

using ElemA = cutlass::bfloat16_t;
using ElemB = cutlass::bfloat16_t;
using ElemCD = cutlass::bfloat16_t;
using Acc  = float;
using TileShape    = cute::Shape<cute::_64, cute::_64, cute::_32>;
using ClusterShape = cute::Shape<cute::_2, cute::_2, cute::_1>;

using CollectiveEpilogue = typename cutlass::epilogue::collective::CollectiveBuilder<
    cutlass::arch::Sm100, cutlass::arch::OpClassTensorOp,
    TileShape, ClusterShape,
    cutlass::epilogue::collective::EpilogueTileAuto,
    Acc, Acc,
    ElemCD, cutlass::layout::RowMajor, 128 / cutlass::sizeof_bits<ElemCD>::value,
    ElemCD, cutlass::layout::RowMajor, 128 / cutlass::sizeof_bits<ElemCD>::value,
    cutlass::epilogue::collective::EpilogueScheduleAuto
  >::CollectiveOp;

using CollectiveMainloop = typename cutlass::gemm::collective::CollectiveBuilder<
    cutlass::arch::Sm100, cutlass::arch::OpClassTensorOp,
    ElemA, cutlass::layout::RowMajor, 128 / cutlass::sizeof_bits<ElemA>::value,
    ElemB, cutlass::layout::ColumnMajor, 128 / cutlass::sizeof_bits<ElemB>::value,
    Acc,
    TileShape, ClusterShape,
    cutlass::gemm::collective::StageCount<3>,
    cutlass::gemm::collective::KernelScheduleAuto
  >::CollectiveOp;

using GemmKernel = cutlass::gemm::kernel::GemmUniversal<
    cute::Shape<int,int,int,int>,
    CollectiveMainloop,
    CollectiveEpilogue
>;
using Gemm = cutlass::gemm::device::GemmUniversalAdapter<GemmKernel>;

// Force the device kernel symbol into the cubin without needing a host main.
auto* _anchor = &cutlass::device_kernel<GemmKernel>;


// ===== COMPILED SASS (sm_100a) =====

	.target	sm_100a

	.elftype	@"ET_EXEC"


//--------------------- .note.nv.tkinfo           --------------------------
	.section	.note.nv.tkinfo,"",@"SHT_NOTE"
	.sectionflags	@"SHF_NOTE_NV_TKINFO"
	.tkinfo
        /*0018*/ 	.word	0x00000002
        /*0030*/ 	.string	""
        /*0030*/ 	.string	"ptxas"
        /*0030*/ 	.string	"Cuda compilation tools, release 13.0, V13.0.88"
        /*0030*/ 	.string	"Build cuda_13.0.r13.0/compiler.36424714_0"
        /*0030*/ 	.string	"-arch sm_100a -m 64 "



//--------------------- .note.nv.cuinfo           --------------------------
	.section	.note.nv.cuinfo,"",@"SHT_NOTE"
	.sectionflags	@"SHF_NOTE_NV_CUINFO"
        /*0018*/ 	.short	0x0002
        /*001a*/ 	.short	0x0064
        /*001c*/ 	.short	0x0082
	.zero		2


//--------------------- .nv.info                  --------------------------
	.section	.nv.info,"",@"SHT_CUDA_INFO"
	.align	4


	//----- nvinfo : EIATTR_REGCOUNT
	.align		4
        /*0000*/ 	.byte	0x04, 0x2f
        /*0002*/ 	.short	(.L_19 - .L_18)
	.align		4
.L_18:
        /*0004*/ 	.word	index@(_ZN7cutlass13device_kernelINS_4gemm6kernel13GemmUniversalIN4cute5tupleIJiiiiEEENS1_10collective13CollectiveMmaINS1_35MainloopSm100TmaUmmaWarpSpecializedILi3ELi2ELi4ENS5_IJNS4_1CILi2EEESB_NSA_ILi1EEEEEEEENS5_IJNSA_ILi64EEESF_NSA_ILi32EEEEEENS_10bfloat16_tENS5_IJlSC_lEEESI_SJ_NS4_8TiledMMAINS4_8MMA_AtomIJNS4_20SM100_MMA_F16BF16_SSISI_SI_fLi64ELi64ELNS4_4UMMA5MajorE0ELSO_0ELNSN_7ScaleInE0ELSP_0EEEEEENS4_6LayoutINS5_IJSC_SC_SC_EEENS5_IJNSA_ILi0EEESU_SU_EEEEENS5_IJNS4_10UnderscoreESX_SX_EEEEENS4_23SM90_TMA_LOAD_MULTICASTENS4_14ComposedLayoutINS4_7SwizzleILi2ELi4ELi3EEENS4_18smem_ptr_flag_bitsILi16EEENSS_INS5_IJNSA_ILi8EEESG_EEENS5_IJSG_SC_EEEEEEEvNS4_8identityES10_S1A_vS1B_EENS_8epilogue10collective18CollectiveEpilogueINS1D_23Sm100TmaWarpSpecializedILi3ELi2ELi16ELb1ELb0EEEJSH_NS5_IJNSS_ISF_SC_EENSS_ISG_SC_EEEEESI_SJ_SI_SJ_NS1D_6fusion15FusionCallbacksIS1H_NS1L_17LinearCombinationISI_fSI_fLNS_15FloatRoundStyleE2EEESH_S1K_JEEENS4_5SM1004TMEM4LOAD26SM100_TMEM_LOAD_16dp256b4xENS4_13SM90_TMA_LOADES1A_NS4_17SM75_U32x4_LDSM_NENS4_14SM90_TMA_STOREES1A_NS4_17SM90_U32x4_STSM_NENS4_39AutoVectorizingCopyWithAssumedAlignmentILi128EEEEEEvvEEEEvNT_6ParamsE)
        /*0008*/ 	.word	0x00000045


	//----- nvinfo : EIATTR_FRAME_SIZE
	.align		4
.L_19:
        /*000c*/ 	.byte	0x04, 0x11
        /*000e*/ 	.short	(.L_21 - .L_20)
	.align		4
.L_20:
        /*0010*/ 	.word	index@($__internal_2_$__cuda_sm10x_tcgen05_guardrail_trap_unallocated_columns_being_dealloced)
        /*0014*/ 	.word	0x00000000


	//----- nvinfo : EIATTR_FRAME_SIZE
	.align		4
.L_21:
        /*0018*/ 	.byte	0x04, 0x11
        /*001a*/ 	.short	(.L_23 - .L_22)
	.align		4
.L_22:
        /*001c*/ 	.word	index@($__internal_1_$__cuda_sm10x_tcgen05_guardrail_trap_phase_invalid_during_alloc)
        /*0020*/ 	.word	0x00000000


	//----- nvinfo : EIATTR_FRAME_SIZE
	.align		4
.L_23:
        /*0024*/ 	.byte	0x04, 0x11
        /*0026*/ 	.short	(.L_25 - .L_24)
	.align		4
.L_24:
        /*0028*/ 	.word	index@($__internal_0_$__cuda_sm10x_tcgen05_guardrail_trap_col_being_dealloced_not_returned_by_alloc)
        /*002c*/ 	.word	0x00000000


	//----- nvinfo : EIATTR_FRAME_SIZE
	.align		4
.L_25:
        /*0030*/ 	.byte	0x04, 0x11
        /*0032*/ 	.short	(.L_27 - .L_26)
	.align		4
.L_26:
        /*0034*/ 	.word	index@(_ZN7cutlass13device_kernelINS_4gemm6kernel13GemmUniversalIN4cute5tupleIJiiiiEEENS1_10collective13CollectiveMmaINS1_35MainloopSm100TmaUmmaWarpSpecializedILi3ELi2ELi4ENS5_IJNS4_1CILi2EEESB_NSA_ILi1EEEEEEEENS5_IJNSA_ILi64EEESF_NSA_ILi32EEEEEENS_10bfloat16_tENS5_IJlSC_lEEESI_SJ_NS4_8TiledMMAINS4_8MMA_AtomIJNS4_20SM100_MMA_F16BF16_SSISI_SI_fLi64ELi64ELNS4_4UMMA5MajorE0ELSO_0ELNSN_7ScaleInE0ELSP_0EEEEEENS4_6LayoutINS5_IJSC_SC_SC_EEENS5_IJNSA_ILi0EEESU_SU_EEEEENS5_IJNS4_10UnderscoreESX_SX_EEEEENS4_23SM90_TMA_LOAD_MULTICASTENS4_14ComposedLayoutINS4_7SwizzleILi2ELi4ELi3EEENS4_18smem_ptr_flag_bitsILi16EEENSS_INS5_IJNSA_ILi8EEESG_EEENS5_IJSG_SC_EEEEEEEvNS4_8identityES10_S1A_vS1B_EENS_8epilogue10collective18CollectiveEpilogueINS1D_23Sm100TmaWarpSpecializedILi3ELi2ELi16ELb1ELb0EEEJSH_NS5_IJNSS_ISF_SC_EENSS_ISG_SC_EEEEESI_SJ_SI_SJ_NS1D_6fusion15FusionCallbacksIS1H_NS1L_17LinearCombinationISI_fSI_fLNS_15FloatRoundStyleE2EEESH_S1K_JEEENS4_5SM1004TMEM4LOAD26SM100_TMEM_LOAD_16dp256b4xENS4_13SM90_TMA_LOADES1A_NS4_17SM75_U32x4_LDSM_NENS4_14SM90_TMA_STOREES1A_NS4_17SM90_U32x4_STSM_NENS4_39AutoVectorizingCopyWithAssumedAlignmentILi128EEEEEEvvEEEEvNT_6ParamsE)
        /*0038*/ 	.word	0x00000000


	//----- nvinfo : EIATTR_MIN_STACK_SIZE
	.align		4
.L_27:
        /*003c*/ 	.byte	0x04, 0x12
        /*003e*/ 	.short	(.L_29 - .L_28)
	.align		4
.L_28:
        /*0040*/ 	.word	index@(_ZN7cutlass13device_kernelINS_4gemm6kernel13GemmUniversalIN4cute5tupleIJiiiiEEENS1_10collective13CollectiveMmaINS1_35MainloopSm100TmaUmmaWarpSpecializedILi3ELi2ELi4ENS5_IJNS4_1CILi2EEESB_NSA_ILi1EEEEEEEENS5_IJNSA_ILi64EEESF_NSA_ILi32EEEEEENS_10bfloat16_tENS5_IJlSC_lEEESI_SJ_NS4_8TiledMMAINS4_8MMA_AtomIJNS4_20SM100_MMA_F16BF16_SSISI_SI_fLi64ELi64ELNS4_4UMMA5MajorE0ELSO_0ELNSN_7ScaleInE0ELSP_0EEEEEENS4_6LayoutINS5_IJSC_SC_SC_EEENS5_IJNSA_ILi0EEESU_SU_EEEEENS5_IJNS4_10UnderscoreESX_SX_EEEEENS4_23SM90_TMA_LOAD_MULTICASTENS4_14ComposedLayoutINS4_7SwizzleILi2ELi4ELi3EEENS4_18smem_ptr_flag_bitsILi16EEENSS_INS5_IJNSA_ILi8EEESG_EEENS5_IJSG_SC_EEEEEEEvNS4_8identityES10_S1A_vS1B_EENS_8epilogue10collective18CollectiveEpilogueINS1D_23Sm100TmaWarpSpecializedILi3ELi2ELi16ELb1ELb0EEEJSH_NS5_IJNSS_ISF_SC_EENSS_ISG_SC_EEEEESI_SJ_SI_SJ_NS1D_6fusion15FusionCallbacksIS1H_NS1L_17LinearCombinationISI_fSI_fLNS_15FloatRoundStyleE2EEESH_S1K_JEEENS4_5SM1004TMEM4LOAD26SM100_TMEM_LOAD_16dp256b4xENS4_13SM90_TMA_LOADES1A_NS4_17SM75_U32x4_LDSM_NENS4_14SM90_TMA_STOREES1A_NS4_17SM90_U32x4_STSM_NENS4_39AutoVectorizingCopyWithAssumedAlignmentILi128EEEEEEvvEEEEvNT_6ParamsE)
        /*0044*/ 	.word	0x00000000
.L_29:


//--------------------- .nv.compat                --------------------------
	.section	.nv.compat,"",@"SHT_CUDA_COMPAT_INFO"
	.align	4
        /*0000*/ 	.byte	0x02, 0x09, 0x01, 0x00, 0x02, 0x02, 0x02, 0x00, 0x02, 0x05, 0x05, 0x00, 0x03, 0x07, 0x01, 0x01
        /*0010*/ 	.byte	0x02, 0x03, 0x01, 0x00, 0x02, 0x06, 0x01, 0x00, 0x04, 0x0b, 0x08, 0x00, 0x09, 0x00, 0x00, 0x00
        /*0020*/ 	.byte	0x00, 0x00, 0x00, 0x00


//--------------------- .nv.info._ZN7cutlass13device_kernelINS_4gemm6kernel13GemmUniversalIN4cute5tupleIJiiiiEEENS1_10collective13CollectiveMmaINS1_35MainloopSm100TmaUmmaWarpSpecializedILi3ELi2ELi4ENS5_IJNS4_1CILi2EEESB_NSA_ILi1EEEEEEEENS5_IJNSA_ILi64EEESF_NSA_ILi32EEEEEENS_10bfloat16_tENS5_IJlSC_lEEESI_SJ_NS4_8TiledMMAINS4_8MMA_AtomIJNS4_20SM100_MMA_F16BF16_SSISI_SI_fLi64ELi64ELNS4_4UMMA5MajorE0ELSO_0ELNSN_7ScaleInE0ELSP_0EEEEEENS4_6LayoutINS5_IJSC_SC_SC_EEENS5_IJNSA_ILi0EEESU_SU_EEEEENS5_IJNS4_10UnderscoreESX_SX_EEEEENS4_23SM90_TMA_LOAD_MULTICASTENS4_14ComposedLayoutINS4_7SwizzleILi2ELi4ELi3EEENS4_18smem_ptr_flag_bitsILi16EEENSS_INS5_IJNSA_ILi8EEESG_EEENS5_IJSG_SC_EEEEEEEvNS4_8identityES10_S1A_vS1B_EENS_8epilogue10collective18CollectiveEpilogueINS1D_23Sm100TmaWarpSpecializedILi3ELi2ELi16ELb1ELb0EEEJSH_NS5_IJNSS_ISF_SC_EENSS_ISG_SC_EEEEESI_SJ_SI_SJ_NS1D_6fusion15FusionCallbacksIS1H_NS1L_17LinearCombinationISI_fSI_fLNS_15FloatRoundStyleE2EEESH_S1K_JEEENS4_5SM1004TMEM4LOAD26SM100_TMEM_LOAD_16dp256b4xENS4_13SM90_TMA_LOADES1A_NS4_17SM75_U32x4_LDSM_NENS4_14SM90_TMA_STOREES1A_NS4_17SM90_U32x4_STSM_NENS4_39AutoVectorizingCopyWithAssumedAlignmentILi128EEEEEEvvEEEEvNT_6ParamsE --------------------------
	.section	.nv.info._ZN7cutlass13device_kernelINS_4gemm6kernel13GemmUniversalIN4cute5tupleIJiiiiEEENS1_10collective13CollectiveMmaINS1_35MainloopSm100TmaUmmaWarpSpecializedILi3ELi2ELi4ENS5_IJNS4_1CILi2EEESB_NSA_ILi1EEEEEEEENS5_IJNSA_ILi64EEESF_NSA_ILi32EEEEEENS_10bfloat16_tENS5_IJlSC_lEEESI_SJ_NS4_8TiledMMAINS4_8MMA_AtomIJNS4_20SM100_MMA_F16BF16_SSISI_SI_fLi64ELi64ELNS4_4UMMA5MajorE0ELSO_0ELNSN_7ScaleInE0ELSP_0EEEEEENS4_6LayoutINS5_IJSC_SC_SC_EEENS5_IJNSA_ILi0EEESU_SU_EEEEENS5_IJNS4_10UnderscoreESX_SX_EEEEENS4_23SM90_TMA_LOAD_MULTICASTENS4_14ComposedLayoutINS4_7SwizzleILi2ELi4ELi3EEENS4_18smem_ptr_flag_bitsILi16EEENSS_INS5_IJNSA_ILi8EEESG_EEENS5_IJSG_SC_EEEEEEEvNS4_8identityES10_S1A_vS1B_EENS_8epilogue10collective18CollectiveEpilogueINS1D_23Sm100TmaWarpSpecializedILi3ELi2ELi16ELb1ELb0EEEJSH_NS5_IJNSS_ISF_SC_EENSS_ISG_SC_EEEEESI_SJ_SI_SJ_NS1D_6fusion15FusionCallbacksIS1H_NS1L_17LinearCombinationISI_fSI_fLNS_15FloatRoundStyleE2EEESH_S1K_JEEENS4_5SM1004TMEM4LOAD26SM100_TMEM_LOAD_16dp256b4xENS4_13SM90_TMA_LOADES1A_NS4_17SM75_U32x4_LDSM_NENS4_14SM90_TMA_STOREES1A_NS4_17SM90_U32x4_STSM_NENS4_39AutoVectorizingCopyWithAssumedAlignmentILi128EEEEEEvvEEEEvNT_6ParamsE,"",@"SHT_CUDA_INFO"
	.sectionflags	@""
	.align	4


	//----- nvinfo : EIATTR_CUDA_API_VERSION
	.align		4
        /*0000*/ 	.byte	0x04, 0x37
        /*0002*/ 	.short	(.L_31 - .L_30)
.L_30:
        /*0004*/ 	.word	0x00000082


	//----- nvinfo : EIATTR_KPARAM_INFO
	.align		4
.L_31:
        /*0008*/ 	.byte	0x04, 0x17
        /*000a*/ 	.short	(.L_33 - .L_32)
.L_32:
        /*000c*/ 	.word	0x00000000
        /*0010*/ 	.short	0x0000
        /*0012*/ 	.short	0x0000
        /*0014*/ 	.byte	0x00, 0xf0, 0x01, 0x20


	//----- nvinfo : EIATTR_AT_ENTRY_FRAGMENTS
	.align		4
.L_33:
        /*0018*/ 	.byte	0x04, 0x4f
        /*001a*/ 	.short	(.L_35 - .L_34)


	//   ....[0]....
.L_34:
        /*001c*/ 	.word	0x00000006


	//----- nvinfo : EIATTR_RESERVED_SMEM_USED
	.align		4
.L_35:
        /*0020*/ 	.byte	0x01, 0x41
	.zero		2


	//----- nvinfo : EIATTR_SPARSE_MMA_MASK
	.align		4
        /*0024*/ 	.byte	0x03, 0x50
        /*0026*/ 	.short	0x0000


	//----- nvinfo : EIATTR_TCGEN05_1CTA_USED
	.align		4
        /*0028*/ 	.byte	0x01, 0x51
	.zero		2


	//----- nvinfo : EIATTR_MAXREG_COUNT
	.align		4
        /*002c*/ 	.byte	0x03, 0x1b
        /*002e*/ 	.short	0x00ff


	//----- nvinfo : EIATTR_NUM_BARRIERS
	.align		4
        /*0030*/ 	.byte	0x02, 0x4c
        /*0032*/ 	.byte	0x07
	.zero		1


	//----- nvinfo : EIATTR_EXTERNS
	.align		4
        /*0034*/ 	.byte	0x04, 0x0f
        /*0036*/ 	.short	(.L_37 - .L_36)


	//   ....[0]....
	.align		4
.L_36:
        /*0038*/ 	.word	index@(__assertfail)


	//----- nvinfo : EIATTR_MERCURY_ISA_VERSION
	.align		4
.L_37:
        /*003c*/ 	.byte	0x03, 0x5f
        /*003e*/ 	.short	0x0101


	//----- nvinfo : EIATTR_INT_WARP_WIDE_INSTR_OFFSETS
	.align		4
        /*0040*/ 	.byte	0x04, 0x31
        /*0042*/ 	.short	(.L_39 - .L_38)


	//   ....[0]....
.L_38:
        /*0044*/ 	.word	0x00003d20


	//   ....[1]....
        /*0048*/ 	.word	0x00003d50


	//   ....[2]....
        /*004c*/ 	.word	0x00003d70


	//   ....[3]....
        /*0050*/ 	.word	0x00004940


	//   ....[4]....
        /*0054*/ 	.word	0x000049c0


	//   ....[5]....
        /*0058*/ 	.word	0x00004ac0


	//   ....[6]....
        /*005c*/ 	.word	0x00004bd0


	//----- nvinfo : EIATTR_COOP_GROUP_MASK_REGIDS
	.align		4
.L_39:
        /*0060*/ 	.byte	0x04, 0x29
        /*0062*/ 	.short	(.L_41 - .L_40)


	//   ....[0]....
.L_40:
        /*0064*/ 	.word	0xffffffff


	//   ....[1]....
        /*0068*/ 	.word	0xffffffff


	//   ....[2]....
        /*006c*/ 	.word	0xffffffff


	//   ....[3]....
        /*0070*/ 	.word	0xffffffff


	//   ....[4]....
        /*0074*/ 	.word	0xffffffff


	//   ....[5]....
        /*0078*/ 	.word	0xffffffff


	//   ....[6]....
        /*007c*/ 	.word	0xffffffff


	//   ....[7]....
        /*0080*/ 	.word	0xffffffff


	//   ....[8]....
        /*0084*/ 	.word	0xffffffff


	//   ....[9]....
        /*0088*/ 	.word	0xffffffff


	//   ....[10]....
        /*008c*/ 	.word	0xffffffff


	//   ....[11]....
        /*0090*/ 	.word	0xffffffff


	//   ....[12]....
        /*0094*/ 	.word	0xffffffff


	//   ....[13]....
        /*0098*/ 	.word	0xffffffff


	//----- nvinfo : EIATTR_COOP_GROUP_INSTR_OFFSETS
	.align		4
.L_41:
        /*009c*/ 	.byte	0x04, 0x28
        /*009e*/ 	.short	(.L_43 - .L_42)


	//   ....[0]....
.L_42:
        /*00a0*/ 	.word	0x00000080


	//   ....[1]....
        /*00a4*/ 	.word	0x000004f0


	//   ....[2]....
        /*00a8*/ 	.word	0x00000680


	//   ....[3]....
        /*00ac*/ 	.word	0x00000800


	//   ....[4]....
        /*00b0*/ 	.word	0x00000900


	//   ....[5]....
        /*00b4*/ 	.word	0x00000a70


	//   ....[6]....
        /*00b8*/ 	.word	0x00000c10


	//   ....[7]....
        /*00bc*/ 	.word	0x00000dc0


	//   ....[8]....
        /*00c0*/ 	.word	0x000021c0


	//   ....[9]....
        /*00c4*/ 	.word	0x00002ff0


	//   ....[10]....
        /*00c8*/ 	.word	0x00003200


	//   ....[11]....
        /*00cc*/ 	.word	0x00003230


	//   ....[12]....
        /*00d0*/ 	.word	0x00003c00


	//   ....[13]....
        /*00d4*/ 	.word	0x00003e30


	//----- nvinfo : EIATTR_VRC_CTA_INIT_COUNT
	.align		4
.L_43:
        /*00d8*/ 	.byte	0x02, 0x4a
        /*00da*/ 	.byte	0x80
	.zero		1


	//----- nvinfo : EIATTR_SYSCALL_OFFSETS
	.align		4
        /*00dc*/ 	.byte	0x04, 0x46
        /*00de*/ 	.short	(.L_45 - .L_44)


	//   ....[0]....
.L_44:
        /*00e0*/ 	.word	0x000058d0


	//   ....[1]....
        /*00e4*/ 	.word	0x000059c0


	//   ....[2]....
        /*00e8*/ 	.word	0x00006200


	//   ....[3]....
        /*00ec*/ 	.word	0x00006b50


	//----- nvinfo : EIATTR_MBARRIER_INSTR_OFFSETS
	.align		4
.L_45:
        /*00f0*/ 	.byte	0x04, 0x39
        /*00f2*/ 	.short	(.L_47 - .L_46)


	//   ....[0]....
.L_46:
        /*00f4*/ 	.word	0x00000610
        /*00f8*/ 	.word	0x000000ff
        /*00fc*/ 	.word	0x00000000
        /*0100*/ 	.short	0x0100
        /*0102*/ 	.byte	0x04
	.zero		1


	//   ....[1]....
        /*0104*/ 	.word	0x00000620
        /*0108*/ 	.word	0x000000ff
        /*010c*/ 	.word	0x00000018
        /*0110*/ 	.short	0x0100
        /*0112*/ 	.byte	0x04
	.zero		1


	//   ....[2]....
        /*0114*/ 	.word	0x00000630
        /*0118*/ 	.word	0x000000ff
        /*011c*/ 	.word	0x00000008
        /*0120*/ 	.short	0x0100
        /*0122*/ 	.byte	0x04
	.zero		1


	//   ....[3]....
        /*0124*/ 	.word	0x00000640
        /*0128*/ 	.word	0x000000ff
        /*012c*/ 	.word	0x00000020
        /*0130*/ 	.short	0x0100
        /*0132*/ 	.byte	0x04
	.zero		1


	//   ....[4]....
        /*0134*/ 	.word	0x00000650
        /*0138*/ 	.word	0x000000ff
        /*013c*/ 	.word	0x00000010
        /*0140*/ 	.short	0x0100
        /*0142*/ 	.byte	0x04
	.zero		1


	//   ....[5]....
        /*0144*/ 	.word	0x00000660
        /*0148*/ 	.word	0x000000ff
        /*014c*/ 	.word	0x00000028
        /*0150*/ 	.short	0x0100
        /*0152*/ 	.byte	0x04
	.zero		1


	//   ....[6]....
        /*0154*/ 	.word	0x00000790
        /*0158*/ 	.word	0x000000ff
        /*015c*/ 	.word	0x00000030
        /*0160*/ 	.short	0x0100
        /*0162*/ 	.byte	0x04
	.zero		1


	//   ....[7]....
        /*0164*/ 	.word	0x000007a0
        /*0168*/ 	.word	0x000000ff
        /*016c*/ 	.word	0x00000048
        /*0170*/ 	.short	0x0100
        /*0172*/ 	.byte	0x04
	.zero		1


	//   ....[8]....
        /*0174*/ 	.word	0x000007b0
        /*0178*/ 	.word	0x000000ff
        /*017c*/ 	.word	0x00000038
        /*0180*/ 	.short	0x0100
        /*0182*/ 	.byte	0x04
	.zero		1


	//   ....[9]....
        /*0184*/ 	.word	0x000007c0
        /*0188*/ 	.word	0x000000ff
        /*018c*/ 	.word	0x00000050
        /*0190*/ 	.short	0x0100
        /*0192*/ 	.byte	0x04
	.zero		1


	//   ....[10]....
        /*0194*/ 	.word	0x000007d0
        /*0198*/ 	.word	0x000000ff
        /*019c*/ 	.word	0x00000040
        /*01a0*/ 	.short	0x0100
        /*01a2*/ 	.byte	0x04
	.zero		1


	//   ....[11]....
        /*01a4*/ 	.word	0x000007e0
        /*01a8*/ 	.word	0x000000ff
        /*01ac*/ 	.word	0x00000058
        /*01b0*/ 	.short	0x0100
        /*01b2*/ 	.byte	0x04
	.zero		1


	//   ....[12]....
        /*01b4*/ 	.word	0x000008d0
        /*01b8*/ 	.word	0x000000ff
        /*01bc*/ 	.word	0x00000060
        /*01c0*/ 	.short	0x0100
        /*01c2*/ 	.byte	0x06
	.zero		1


	//   ....[13]....
        /*01c4*/ 	.word	0x000008e0
        /*01c8*/ 	.word	0x000000ff
        /*01cc*/ 	.word	0x00000068
        /*01d0*/ 	.short	0x0100
        /*01d2*/ 	.byte	0x06
	.zero		1


	//   ....[14]....
        /*01d4*/ 	.word	0x00000a20
        /*01d8*/ 	.word	0x000000ff
        /*01dc*/ 	.word	0x00000070
        /*01e0*/ 	.short	0x0100
        /*01e2*/ 	.byte	0x06
	.zero		1


	//   ....[15]....
        /*01e4*/ 	.word	0x00000a30
        /*01e8*/ 	.word	0x000000ff
        /*01ec*/ 	.word	0x00000080
        /*01f0*/ 	.short	0x0100
        /*01f2*/ 	.byte	0x06
	.zero		1


	//   ....[16]....
        /*01f4*/ 	.word	0x00000a40
        /*01f8*/ 	.word	0x000000ff
        /*01fc*/ 	.word	0x00000078
        /*0200*/ 	.short	0x0100
        /*0202*/ 	.byte	0x06
	.zero		1


	//   ....[17]....
        /*0204*/ 	.word	0x00000a50
        /*0208*/ 	.word	0x000000ff
        /*020c*/ 	.word	0x00000088
        /*0210*/ 	.short	0x0100
        /*0212*/ 	.byte	0x06
	.zero		1


	//   ....[18]....
        /*0214*/ 	.word	0x00000b80
        /*0218*/ 	.word	0x000000ff
        /*021c*/ 	.word	0x00000090
        /*0220*/ 	.short	0x0100
        /*0222*/ 	.byte	0x04
	.zero		1


	//   ....[19]....
        /*0224*/ 	.word	0x00000b90
        /*0228*/ 	.word	0x000000ff
        /*022c*/ 	.word	0x000000b0
        /*0230*/ 	.short	0x0100
        /*0232*/ 	.byte	0x04
	.zero		1


	//   ....[20]....
        /*0234*/ 	.word	0x00000ba0
        /*0238*/ 	.word	0x000000ff
        /*023c*/ 	.word	0x00000098
        /*0240*/ 	.short	0x0100
        /*0242*/ 	.byte	0x04
	.zero		1


	//   ....[21]....
        /*0244*/ 	.word	0x00000bb0
        /*0248*/ 	.word	0x000000ff
        /*024c*/ 	.word	0x000000b8
        /*0250*/ 	.short	0x0100
        /*0252*/ 	.byte	0x04
	.zero		1


	//   ....[22]....
        /*0254*/ 	.word	0x00000bc0
        /*0258*/ 	.word	0x000000ff
        /*025c*/ 	.word	0x000000a0
        /*0260*/ 	.short	0x0100
        /*0262*/ 	.byte	0x04
	.zero		1


	//   ....[23]....
        /*0264*/ 	.word	0x00000bd0
        /*0268*/ 	.word	0x000000ff
        /*026c*/ 	.word	0x000000c0
        /*0270*/ 	.short	0x0100
        /*0272*/ 	.byte	0x04
	.zero		1


	//   ....[24]....
        /*0274*/ 	.word	0x00000be0
        /*0278*/ 	.word	0x000000ff
        /*027c*/ 	.word	0x000000a8
        /*0280*/ 	.short	0x0100
        /*0282*/ 	.byte	0x04
	.zero		1


	//   ....[25]....
        /*0284*/ 	.word	0x00000bf0
        /*0288*/ 	.word	0x000000ff
        /*028c*/ 	.word	0x000000c8
        /*0290*/ 	.short	0x0100
        /*0292*/ 	.byte	0x04
	.zero		1


	//   ....[26]....
        /*0294*/ 	.word	0x00000ce0
        /*0298*/ 	.word	0x000000ff
        /*029c*/ 	.word	0x000000d0
        /*02a0*/ 	.short	0x0100
        /*02a2*/ 	.byte	0x04
	.zero		1


	//   ....[27]....
        /*02a4*/ 	.word	0x00000cf0
        /*02a8*/ 	.word	0x000000ff
        /*02ac*/ 	.word	0x000000e0
        /*02b0*/ 	.short	0x0100
        /*02b2*/ 	.byte	0x04
	.zero		1


	//   ....[28]....
        /*02b4*/ 	.word	0x00000d00
        /*02b8*/ 	.word	0x000000ff
        /*02bc*/ 	.word	0x000000d8
        /*02c0*/ 	.short	0x0100
        /*02c2*/ 	.byte	0x04
	.zero		1


	//   ....[29]....
        /*02c4*/ 	.word	0x00000d10
        /*02c8*/ 	.word	0x000000ff
        /*02cc*/ 	.word	0x000000e8
        /*02d0*/ 	.short	0x0100
        /*02d2*/ 	.byte	0x04
	.zero		1


	//   ....[30]....
        /*02d4*/ 	.word	0x000019b0
        /*02d8*/ 	.word	0x00000000
        /*02dc*/ 	.word	0x000000e0
        /*02e0*/ 	.short	0x010a
        /*02e2*/ 	.byte	0xff
	.zero		1


	//   ....[31]....
        /*02e4*/ 	.word	0x000019e0
        /*02e8*/ 	.word	0x00000000
        /*02ec*/ 	.word	0x000000d0
        /*02f0*/ 	.short	0x0101
        /*02f2*/ 	.byte	0xff
	.zero		1


	//   ....[32]....
        /*02f4*/ 	.word	0x00001ac0
        /*02f8*/ 	.word	0x000000ff
        /*02fc*/ 	.word	0x00000018
        /*0300*/ 	.short	0x010a
        /*0302*/ 	.byte	0x04
	.zero		1


	//   ....[33]....
        /*0304*/ 	.word	0x00001b40
        /*0308*/ 	.word	0x000000ff
        /*030c*/ 	.word	0x00000018
        /*0310*/ 	.short	0x010a
        /*0312*/ 	.byte	0x21
	.zero		1


	//   ....[34]....
        /*0314*/ 	.word	0x00001cd0
        /*0318*/ 	.word	0x000000ff
        /*031c*/ 	.word	0x00000018
        /*0320*/ 	.short	0x010a
        /*0322*/ 	.byte	0x08
	.zero		1


	//   ....[35]....
        /*0324*/ 	.word	0x00001e30
        /*0328*/ 	.word	0x000000ff
        /*032c*/ 	.word	0x00000068
        /*0330*/ 	.short	0x0101
        /*0332*/ 	.byte	0x06
	.zero		1


	//   ....[36]....
        /*0334*/ 	.word	0x00001e50
        /*0338*/ 	.word	0x000000ff
        /*033c*/ 	.word	0x00000018
        /*0340*/ 	.short	0x010a
        /*0342*/ 	.byte	0x04
	.zero		1


	//   ....[37]....
        /*0344*/ 	.word	0x00001ed0
        /*0348*/ 	.word	0x000000ff
        /*034c*/ 	.word	0x00000018
        /*0350*/ 	.short	0x010a
        /*0352*/ 	.byte	0x11
	.zero		1


	//   ....[38]....
        /*0354*/ 	.word	0x00002060
        /*0358*/ 	.word	0x000000ff
        /*035c*/ 	.word	0x00000018
        /*0360*/ 	.short	0x010a
        /*0362*/ 	.byte	0x07
	.zero		1


	//   ....[39]....
        /*0364*/ 	.word	0x000021f0
        /*0368*/ 	.word	0x00000003
        /*036c*/ 	.word	0x00000070
        /*0370*/ 	.short	0x010a
        /*0372*/ 	.byte	0xff
	.zero		1


	//   ....[40]....
        /*0374*/ 	.word	0x00002340
        /*0378*/ 	.word	0x00000000
        /*037c*/ 	.word	0x00000000
        /*0380*/ 	.short	0x0101
        /*0382*/ 	.byte	0xff
	.zero		1


	//   ....[41]....
        /*0384*/ 	.word	0x00002900
        /*0388*/ 	.word	0x000000ff
        /*038c*/ 	.word	0x00000000
        /*0390*/ 	.short	0x010a
        /*0392*/ 	.byte	0x04
	.zero		1


	//   ....[42]....
        /*0394*/ 	.word	0x00002990
        /*0398*/ 	.word	0x000000ff
        /*039c*/ 	.word	0x00000000
        /*03a0*/ 	.short	0x010a
        /*03a2*/ 	.byte	0x05
	.zero		1


	//   ....[43]....
        /*03a4*/ 	.word	0x00002a30
        /*03a8*/ 	.word	0x00000000
        /*03ac*/ 	.word	0x00000000
        /*03b0*/ 	.short	0x010a
        /*03b2*/ 	.byte	0xff
	.zero		1


	//   ....[44]....
        /*03b4*/ 	.word	0x00002b50
        /*03b8*/ 	.word	0x00000002
        /*03bc*/ 	.word	0x000000d0
        /*03c0*/ 	.short	0x010a
        /*03c2*/ 	.byte	0xff
	.zero		1


	//   ....[45]....
        /*03c4*/ 	.word	0x00002bc0
        /*03c8*/ 	.word	0x00000002
        /*03cc*/ 	.word	0x00000000
        /*03d0*/ 	.short	0x0101
        /*03d2*/ 	.byte	0xff
	.zero		1


	//   ....[46]....
        /*03d4*/ 	.word	0x00002be0
        /*03d8*/ 	.word	0x000000ff
        /*03dc*/ 	.word	0x00000080
        /*03e0*/ 	.short	0x010a
        /*03e2*/ 	.byte	0x04
	.zero		1


	//   ....[47]....
        /*03e4*/ 	.word	0x00002d00
        /*03e8*/ 	.word	0x00000002
        /*03ec*/ 	.word	0x00000070
        /*03f0*/ 	.short	0x010a
        /*03f2*/ 	.byte	0xff
	.zero		1


	//   ....[48]....
        /*03f4*/ 	.word	0x00002e00
        /*03f8*/ 	.word	0x00000002
        /*03fc*/ 	.word	0x00000000
        /*0400*/ 	.short	0x0101
        /*0402*/ 	.byte	0xff
	.zero		1


	//   ....[49]....
        /*0404*/ 	.word	0x00002e90
        /*0408*/ 	.word	0x000000ff
        /*040c*/ 	.word	0x00000080
        /*0410*/ 	.short	0x0106
        /*0412*/ 	.byte	0x04
	.zero		1


	//   ....[50]....
        /*0414*/ 	.word	0x00002eb0
        /*0418*/ 	.word	0x000000ff
        /*041c*/ 	.word	0x00000080
        /*0420*/ 	.short	0x010a
        /*0422*/ 	.byte	0x04
	.zero		1


	//   ....[51]....
        /*0424*/ 	.word	0x00002f40
        /*0428*/ 	.word	0x000000ff
        /*042c*/ 	.word	0x00000080
        /*0430*/ 	.short	0x0106
        /*0432*/ 	.byte	0x07
	.zero		1


	//   ....[52]....
        /*0434*/ 	.word	0x00002f80
        /*0438*/ 	.word	0x00000000
        /*043c*/ 	.word	0x00000080
        /*0440*/ 	.short	0x010a
        /*0442*/ 	.byte	0xff
	.zero		1


	//   ....[53]....
        /*0444*/ 	.word	0x00003490
        /*0448*/ 	.word	0x00000000
        /*044c*/ 	.word	0x00000070
        /*0450*/ 	.short	0x010a
        /*0452*/ 	.byte	0xff
	.zero		1


	//   ....[54]....
        /*0454*/ 	.word	0x00003590
        /*0458*/ 	.word	0x00000003
        /*045c*/ 	.word	0x00000000
        /*0460*/ 	.short	0x0101
        /*0462*/ 	.byte	0xff
	.zero		1


	//   ....[55]....
        /*0464*/ 	.word	0x000035a0
        /*0468*/ 	.word	0x000000ff
        /*046c*/ 	.word	0x00000000
        /*0470*/ 	.short	0x010a
        /*0472*/ 	.byte	0x04
	.zero		1


	//   ....[56]....
        /*0474*/ 	.word	0x00003620
        /*0478*/ 	.word	0x000000ff
        /*047c*/ 	.word	0x000000b0
        /*0480*/ 	.short	0x010a
        /*0482*/ 	.byte	0x17
	.zero		1


	//   ....[57]....
        /*0484*/ 	.word	0x00003700
        /*0488*/ 	.word	0x000000ff
        /*048c*/ 	.word	0x00000000
        /*0490*/ 	.short	0x010a
        /*0492*/ 	.byte	0x05
	.zero		1


	//   ....[58]....
        /*0494*/ 	.word	0x00003840
        /*0498*/ 	.word	0x000000ff
        /*049c*/ 	.word	0x00000000
        /*04a0*/ 	.short	0x010a
        /*04a2*/ 	.byte	0x04
	.zero		1


	//   ....[59]....
        /*04a4*/ 	.word	0x00003a30
        /*04a8*/ 	.word	0x000000ff
        /*04ac*/ 	.word	0x00000000
        /*04b0*/ 	.short	0x010a
        /*04b2*/ 	.byte	0x04
	.zero		1


	//   ....[60]....
        /*04b4*/ 	.word	0x00003ac0
        /*04b8*/ 	.word	0x000000ff
        /*04bc*/ 	.word	0x00000000
        /*04c0*/ 	.short	0x010a
        /*04c2*/ 	.byte	0x05
	.zero		1


	//   ....[61]....
        /*04c4*/ 	.word	0x00003b50
        /*04c8*/ 	.word	0x000000ff
        /*04cc*/ 	.word	0x00000000
        /*04d0*/ 	.short	0x010a
        /*04d2*/ 	.byte	0x05
	.zero		1


	//   ....[62]....
        /*04d4*/ 	.word	0x00003be0
        /*04d8*/ 	.word	0x000000ff
        /*04dc*/ 	.word	0x00000000
        /*04e0*/ 	.short	0x010a
        /*04e2*/ 	.byte	0x04
	.zero		1


	//   ....[63]....
        /*04e4*/ 	.word	0x00004070
        /*04e8*/ 	.word	0x0000000c
        /*04ec*/ 	.word	0x00000070
        /*04f0*/ 	.short	0x010a
        /*04f2*/ 	.byte	0xff
	.zero		1


	//   ....[64]....
        /*04f4*/ 	.word	0x000041e0
        /*04f8*/ 	.word	0x00000000
        /*04fc*/ 	.word	0x00000000
        /*0500*/ 	.short	0x0101
        /*0502*/ 	.byte	0xff
	.zero		1


	//   ....[65]....
        /*0504*/ 	.word	0x00004660
        /*0508*/ 	.word	0x000000ff
        /*050c*/ 	.word	0x00000068
        /*0510*/ 	.short	0x010a
        /*0512*/ 	.byte	0x18
	.zero		1


	//   ....[66]....
        /*0514*/ 	.word	0x00004820
        /*0518*/ 	.word	0x000000ff
        /*051c*/ 	.word	0x00000048
        /*0520*/ 	.short	0x010a
        /*0522*/ 	.byte	0x04
	.zero		1


	//   ....[67]....
        /*0524*/ 	.word	0x000049f0
        /*0528*/ 	.word	0x000000ff
        /*052c*/ 	.word	0x00000030
        /*0530*/ 	.short	0x010b
        /*0532*/ 	.byte	0x04
	.zero		1


	//   ....[68]....
        /*0534*/ 	.word	0x00004a00
        /*0538*/ 	.word	0x000000ff
        /*053c*/ 	.word	0x00000000
        /*0540*/ 	.short	0x0101
        /*0542*/ 	.byte	0x14
	.zero		1


	//   ....[69]....
        /*0544*/ 	.word	0x00004a10
        /*0548*/ 	.word	0x000000ff
        /*054c*/ 	.word	0x00000048
        /*0550*/ 	.short	0x010a
        /*0552*/ 	.byte	0x05
	.zero		1


	//   ....[70]....
        /*0554*/ 	.word	0x00004c00
        /*0558*/ 	.word	0x000000ff
        /*055c*/ 	.word	0x00000030
        /*0560*/ 	.short	0x010b
        /*0562*/ 	.byte	0x05
	.zero		1


	//   ....[71]....
        /*0564*/ 	.word	0x00004c10
        /*0568*/ 	.word	0x000000ff
        /*056c*/ 	.word	0x00000000
        /*0570*/ 	.short	0x0101
        /*0572*/ 	.byte	0x04
	.zero		1


	//   ....[72]....
        /*0574*/ 	.word	0x00004cb0
        /*0578*/ 	.word	0x000000ff
        /*057c*/ 	.word	0x00000000
        /*0580*/ 	.short	0x010a
        /*0582*/ 	.byte	0x04
	.zero		1


	//   ....[73]....
        /*0584*/ 	.word	0x00004d40
        /*0588*/ 	.word	0x000000ff
        /*058c*/ 	.word	0x00000000
        /*0590*/ 	.short	0x010a
        /*0592*/ 	.byte	0x05
	.zero		1


	//   ....[74]....
        /*0594*/ 	.word	0x00004de0
        /*0598*/ 	.word	0x00000000
        /*059c*/ 	.word	0x00000000
        /*05a0*/ 	.short	0x010a
        /*05a2*/ 	.byte	0xff
	.zero		1


	//   ....[75]....
        /*05a4*/ 	.word	0x00005140
        /*05a8*/ 	.word	0x00000000
        /*05ac*/ 	.word	0x00000070
        /*05b0*/ 	.short	0x010a
        /*05b2*/ 	.byte	0xff
	.zero		1


	//   ....[76]....
        /*05b4*/ 	.word	0x00005210
        /*05b8*/ 	.word	0x00000000
        /*05bc*/ 	.word	0x00000000
        /*05c0*/ 	.short	0x0101
        /*05c2*/ 	.byte	0xff
	.zero		1


	//   ....[77]....
        /*05c4*/ 	.word	0x00005e20
        /*05c8*/ 	.word	0x00000002
        /*05cc*/ 	.word	0x00000030
        /*05d0*/ 	.short	0x010a
        /*05d2*/ 	.byte	0xff
	.zero		1


	//   ....[78]....
        /*05d4*/ 	.word	0x00005e60
        /*05d8*/ 	.word	0x0000001b
        /*05dc*/ 	.word	0x00000090
        /*05e0*/ 	.short	0x010a
        /*05e2*/ 	.byte	0xff
	.zero		1


	//   ....[79]....
        /*05e4*/ 	.word	0x00005f50
        /*05e8*/ 	.word	0x00000002
        /*05ec*/ 	.word	0x00000030
        /*05f0*/ 	.short	0x010a
        /*05f2*/ 	.byte	0xff
	.zero		1


	//   ....[80]....
        /*05f4*/ 	.word	0x000060e0
        /*05f8*/ 	.word	0x0000001b
        /*05fc*/ 	.word	0x00000090
        /*0600*/ 	.short	0x010a
        /*0602*/ 	.byte	0xff
	.zero		1


	//   ....[81]....
        /*0604*/ 	.word	0x000068b0
        /*0608*/ 	.word	0x00000000
        /*060c*/ 	.word	0x00000000
        /*0610*/ 	.short	0x0101
        /*0612*/ 	.byte	0xff
	.zero		1


	//   ....[82]....
        /*0614*/ 	.word	0x000068c0
        /*0618*/ 	.word	0x00000002
        /*061c*/ 	.word	0x00000030
        /*0620*/ 	.short	0x010a
        /*0622*/ 	.byte	0xff
	.zero		1


	//   ....[83]....
        /*0624*/ 	.word	0x00006980
        /*0628*/ 	.word	0x00000002
        /*062c*/ 	.word	0x00000030
        /*0630*/ 	.short	0x010a
        /*0632*/ 	.byte	0xff
	.zero		1


	//   ....[84]....
        /*0634*/ 	.word	0x00006d20
        /*0638*/ 	.word	0x000000ff
        /*063c*/ 	.word	0x00000000
        /*0640*/ 	.short	0x0101
        /*0642*/ 	.byte	0x04
	.zero		1


	//   ....[85]....
        /*0644*/ 	.word	0x00007280
        /*0648*/ 	.word	0x00000000
        /*064c*/ 	.word	0x00000000
        /*0650*/ 	.short	0x0101
        /*0652*/ 	.byte	0xff
	.zero		1


	//   ....[86]....
        /*0654*/ 	.word	0x00007530
        /*0658*/ 	.word	0x000000ff
        /*065c*/ 	.word	0x00000000
        /*0660*/ 	.short	0x0101
        /*0662*/ 	.byte	0x04
	.zero		1


	//   ....[87]....
        /*0664*/ 	.word	0x00007550
        /*0668*/ 	.word	0x00000000
        /*066c*/ 	.word	0x000000e0
        /*0670*/ 	.short	0x010a
        /*0672*/ 	.byte	0xff
	.zero		1


	//   ....[88]....
        /*0674*/ 	.word	0x000075b0
        /*0678*/ 	.word	0x00000000
        /*067c*/ 	.word	0x00000018
        /*0680*/ 	.short	0x010a
        /*0682*/ 	.byte	0xff
	.zero		1


	//   ....[89]....
        /*0684*/ 	.word	0x00007610
        /*0688*/ 	.word	0x00000000
        /*068c*/ 	.word	0x00000018
        /*0690*/ 	.short	0x010a
        /*0692*/ 	.byte	0xff
	.zero		1


	//   ....[90]....
        /*0694*/ 	.word	0x00007660
        /*0698*/ 	.word	0x00000003
        /*069c*/ 	.word	0x00000070
        /*06a0*/ 	.short	0x010a
        /*06a2*/ 	.byte	0xff
	.zero		1


	//   ....[91]....
        /*06a4*/ 	.word	0x000076c0
        /*06a8*/ 	.word	0x00000000
        /*06ac*/ 	.word	0x00000000
        /*06b0*/ 	.short	0x010a
        /*06b2*/ 	.byte	0xff
	.zero		1


	//   ....[92]....
        /*06b4*/ 	.word	0x00007720
        /*06b8*/ 	.word	0x00000000
        /*06bc*/ 	.word	0x00000000
        /*06c0*/ 	.short	0x010a
        /*06c2*/ 	.byte	0xff
	.zero		1


	//   ....[93]....
        /*06c4*/ 	.word	0x00007770
        /*06c8*/ 	.word	0x00000002
        /*06cc*/ 	.word	0x000000d0
        /*06d0*/ 	.short	0x010a
        /*06d2*/ 	.byte	0xff
	.zero		1


	//   ....[94]....
        /*06d4*/ 	.word	0x000077d0
        /*06d8*/ 	.word	0x00000002
        /*06dc*/ 	.word	0x00000080
        /*06e0*/ 	.short	0x010a
        /*06e2*/ 	.byte	0xff
	.zero		1


	//   ....[95]....
        /*06e4*/ 	.word	0x00007820
        /*06e8*/ 	.word	0x00000002
        /*06ec*/ 	.word	0x00000070
        /*06f0*/ 	.short	0x010a
        /*06f2*/ 	.byte	0xff
	.zero		1


	//   ....[96]....
        /*06f4*/ 	.word	0x00007880
        /*06f8*/ 	.word	0x00000000
        /*06fc*/ 	.word	0x00000080
        /*0700*/ 	.short	0x010a
        /*0702*/ 	.byte	0xff
	.zero		1


	//   ....[97]....
        /*0704*/ 	.word	0x000078d0
        /*0708*/ 	.word	0x00000000
        /*070c*/ 	.word	0x00000070
        /*0710*/ 	.short	0x010a
        /*0712*/ 	.byte	0xff
	.zero		1


	//   ....[98]....
        /*0714*/ 	.word	0x00007930
        /*0718*/ 	.word	0x00000002
        /*071c*/ 	.word	0x000000b0
        /*0720*/ 	.short	0x010a
        /*0722*/ 	.byte	0xff
	.zero		1


	//   ....[99]....
        /*0724*/ 	.word	0x00007990
        /*0728*/ 	.word	0x00000000
        /*072c*/ 	.word	0x00000000
        /*0730*/ 	.short	0x010a
        /*0732*/ 	.byte	0xff
	.zero		1


	//   ....[100]....
        /*0734*/ 	.word	0x000079f0
        /*0738*/ 	.word	0x00000000
        /*073c*/ 	.word	0x00000000
        /*0740*/ 	.short	0x010a
        /*0742*/ 	.byte	0xff
	.zero		1


	//   ....[101]....
        /*0744*/ 	.word	0x00007a50
        /*0748*/ 	.word	0x00000000
        /*074c*/ 	.word	0x00000000
        /*0750*/ 	.short	0x010a
        /*0752*/ 	.byte	0xff
	.zero		1


	//   ....[102]....
        /*0754*/ 	.word	0x00007ab0
        /*0758*/ 	.word	0x00000000
        /*075c*/ 	.word	0x00000000
        /*0760*/ 	.short	0x010a
        /*0762*/ 	.byte	0xff
	.zero		1


	//   ....[103]....
        /*0764*/ 	.word	0x00007b10
        /*0768*/ 	.word	0x00000000
        /*076c*/ 	.word	0x00000000
        /*0770*/ 	.short	0x010a
        /*0772*/ 	.byte	0xff
	.zero		1


	//   ....[104]....
        /*0774*/ 	.word	0x00007b60
        /*0778*/ 	.word	0x0000000c
        /*077c*/ 	.word	0x00000070
        /*0780*/ 	.short	0x010a
        /*0782*/ 	.byte	0xff
	.zero		1


	//   ....[105]....
        /*0784*/ 	.word	0x00007bc0
        /*0788*/ 	.word	0x00000000
        /*078c*/ 	.word	0x00000068
        /*0790*/ 	.short	0x010a
        /*0792*/ 	.byte	0xff
	.zero		1


	//   ....[106]....
        /*0794*/ 	.word	0x00007c20
        /*0798*/ 	.word	0x00000000
        /*079c*/ 	.word	0x00000048
        /*07a0*/ 	.short	0x010a
        /*07a2*/ 	.byte	0xff
	.zero		1


	//   ....[107]....
        /*07a4*/ 	.word	0x00007c80
        /*07a8*/ 	.word	0x00000006
        /*07ac*/ 	.word	0x00000048
        /*07b0*/ 	.short	0x010a
        /*07b2*/ 	.byte	0xff
	.zero		1


	//   ....[108]....
        /*07b4*/ 	.word	0x00007ce0
        /*07b8*/ 	.word	0x00000000
        /*07bc*/ 	.word	0x00000000
        /*07c0*/ 	.short	0x010a
        /*07c2*/ 	.byte	0xff
	.zero		1


	//   ....[109]....
        /*07c4*/ 	.word	0x00007d40
        /*07c8*/ 	.word	0x00000000
        /*07cc*/ 	.word	0x00000000
        /*07d0*/ 	.short	0x010a
        /*07d2*/ 	.byte	0xff
	.zero		1


	//   ....[110]....
        /*07d4*/ 	.word	0x00007d90
        /*07d8*/ 	.word	0x00000000
        /*07dc*/ 	.word	0x00000070
        /*07e0*/ 	.short	0x010a
        /*07e2*/ 	.byte	0xff
	.zero		1


	//   ....[111]....
        /*07e4*/ 	.word	0x00007de0
        /*07e8*/ 	.word	0x00000002
        /*07ec*/ 	.word	0x00000030
        /*07f0*/ 	.short	0x010a
        /*07f2*/ 	.byte	0xff
	.zero		1


	//   ....[112]....
        /*07f4*/ 	.word	0x00007e30
        /*07f8*/ 	.word	0x0000001b
        /*07fc*/ 	.word	0x00000090
        /*0800*/ 	.short	0x010a
        /*0802*/ 	.byte	0xff
	.zero		1


	//   ....[113]....
        /*0804*/ 	.word	0x00007e80
        /*0808*/ 	.word	0x00000002
        /*080c*/ 	.word	0x00000030
        /*0810*/ 	.short	0x010a
        /*0812*/ 	.byte	0xff
	.zero		1


	//----- nvinfo : EIATTR_NUM_MBARRIERS
	.align		4
.L_47:
        /*0814*/ 	.byte	0x03, 0x38
        /*0816*/ 	.short	0x001e


	//----- nvinfo : EIATTR_EXIT_INSTR_OFFSETS
	.align		4
        /*0818*/ 	.byte	0x04, 0x1c
        /*081a*/ 	.short	(.L_49 - .L_48)


	//   ....[0]....
.L_48:
        /*081c*/ 	.word	0x00002a60


	//   ....[1]....
        /*0820*/ 	.word	0x00002f50


	//   ....[2]....
        /*0824*/ 	.word	0x00002fb0


	//   ....[3]....
        /*0828*/ 	.word	0x00003e40


	//   ....[4]....
        /*082c*/ 	.word	0x00004e10


	//   ....[5]....
        /*0830*/ 	.word	0x00004e50


	//   ....[6]....
        /*0834*/ 	.word	0x00007420


	//   ....[7]....
        /*0838*/ 	.word	0x000074a0


	//   ....[8]....
        /*083c*/ 	.word	0x000074d0


	//   ....[9]....
        /*0840*/ 	.word	0x00007540


	//----- nvinfo : EIATTR_MAX_THREADS
	.align		4
.L_49:
        /*0844*/ 	.byte	0x04, 0x05
        /*0846*/ 	.short	(.L_51 - .L_50)
.L_50:
        /*0848*/ 	.word	0x00000100
        /*084c*/ 	.word	0x00000001
        /*0850*/ 	.word	0x00000001


	//----- nvinfo : EIATTR_CRS_STACK_SIZE
	.align		4
.L_51:
        /*0854*/ 	.byte	0x04, 0x1e
        /*0856*/ 	.short	(.L_53 - .L_52)
.L_52:
        /*0858*/ 	.word	0x00000000


	//----- nvinfo : EIATTR_CBANK_PARAM_SIZE
	.align		4
.L_53:
        /*085c*/ 	.byte	0x03, 0x19
        /*085e*/ 	.short	0x0800


	//----- nvinfo : EIATTR_PARAM_CBANK
	.align		4
        /*0860*/ 	.byte	0x04, 0x0a
        /*0862*/ 	.short	(.L_55 - .L_54)
	.align		4
.L_54:
        /*0864*/ 	.word	index@(.nv.constant0._ZN7cutlass13device_kernelINS_4gemm6kernel13GemmUniversalIN4cute5tupleIJiiiiEEENS1_10collective13CollectiveMmaINS1_35MainloopSm100TmaUmmaWarpSpecializedILi3ELi2ELi4ENS5_IJNS4_1CILi2EEESB_NSA_ILi1EEEEEEEENS5_IJNSA_ILi64EEESF_NSA_ILi32EEEEEENS_10bfloat16_tENS5_IJlSC_lEEESI_SJ_NS4_8TiledMMAINS4_8MMA_AtomIJNS4_20SM100_MMA_F16BF16_SSISI_SI_fLi64ELi64ELNS4_4UMMA5MajorE0ELSO_0ELNSN_7ScaleInE0ELSP_0EEEEEENS4_6LayoutINS5_IJSC_SC_SC_EEENS5_IJNSA_ILi0EEESU_SU_EEEEENS5_IJNS4_10UnderscoreESX_SX_EEEEENS4_23SM90_TMA_LOAD_MULTICASTENS4_14ComposedLayoutINS4_7SwizzleILi2ELi4ELi3EEENS4_18smem_ptr_flag_bitsILi16EEENSS_INS5_IJNSA_ILi8EEESG_EEENS5_IJSG_SC_EEEEEEEvNS4_8identityES10_S1A_vS1B_EENS_8epilogue10collective18CollectiveEpilogueINS1D_23Sm100TmaWarpSpecializedILi3ELi2ELi16ELb1ELb0EEEJSH_NS5_IJNSS_ISF_SC_EENSS_ISG_SC_EEEEESI_SJ_SI_SJ_NS1D_6fusion15FusionCallbacksIS1H_NS1L_17LinearCombinationISI_fSI_fLNS_15FloatRoundStyleE2EEESH_S1K_JEEENS4_5SM1004TMEM4LOAD26SM100_TMEM_LOAD_16dp256b4xENS4_13SM90_TMA_LOADES1A_NS4_17SM75_U32x4_LDSM_NENS4_14SM90_TMA_STOREES1A_NS4_17SM90_U32x4_STSM_NENS4_39AutoVectorizingCopyWithAssumedAlignmentILi128EEEEEEvvEEEEvNT_6ParamsE)
        /*0868*/ 	.short	0x0380
        /*086a*/ 	.short	0x0800


	//----- nvinfo : EIATTR_SW_WAR
	.align		4
.L_55:
        /*086c*/ 	.byte	0x04, 0x36
        /*086e*/ 	.short	(.L_57 - .L_56)
.L_56:
        /*0870*/ 	.word	0x00000008
.L_57:


//--------------------- .nv.callgraph             --------------------------
	.section	.nv.callgraph,"",@"SHT_CUDA_CALLGRAPH"
	.align	4
	.sectionentsize	8
	.align		4
        /*0000*/ 	.word	0x00000000
	.align		4
        /*0004*/ 	.word	0xffffffff
	.align		4
        /*0008*/ 	.word	index@(_ZN7cutlass13device_kernelINS_4gemm6kernel13GemmUniversalIN4cute5tupleIJiiiiEEENS1_10collective13CollectiveMmaINS1_35MainloopSm100TmaUmmaWarpSpecializedILi3ELi2ELi4ENS5_IJNS4_1CILi2EEESB_NSA_ILi1EEEEEEEENS5_IJNSA_ILi64EEESF_NSA_ILi32EEEEEENS_10bfloat16_tENS5_IJlSC_lEEESI_SJ_NS4_8TiledMMAINS4_8MMA_AtomIJNS4_20SM100_MMA_F16BF16_SSISI_SI_fLi64ELi64ELNS4_4UMMA5MajorE0ELSO_0ELNSN_7ScaleInE0ELSP_0EEEEEENS4_6LayoutINS5_IJSC_SC_SC_EEENS5_IJNSA_ILi0EEESU_SU_EEEEENS5_IJNS4_10UnderscoreESX_SX_EEEEENS4_23SM90_TMA_LOAD_MULTICASTENS4_14ComposedLayoutINS4_7SwizzleILi2ELi4ELi3EEENS4_18smem_ptr_flag_bitsILi16EEENSS_INS5_IJNSA_ILi8EEESG_EEENS5_IJSG_SC_EEEEEEEvNS4_8identityES10_S1A_vS1B_EENS_8epilogue10collective18CollectiveEpilogueINS1D_23Sm100TmaWarpSpecializedILi3ELi2ELi16ELb1ELb0EEEJSH_NS5_IJNSS_ISF_SC_EENSS_ISG_SC_EEEEESI_SJ_SI_SJ_NS1D_6fusion15FusionCallbacksIS1H_NS1L_17LinearCombinationISI_fSI_fLNS_15FloatRoundStyleE2EEESH_S1K_JEEENS4_5SM1004TMEM4LOAD26SM100_TMEM_LOAD_16dp256b4xENS4_13SM90_TMA_LOADES1A_NS4_17SM75_U32x4_LDSM_NENS4_14SM90_TMA_STOREES1A_NS4_17SM90_U32x4_STSM_NENS4_39AutoVectorizingCopyWithAssumedAlignmentILi128EEEEEEvvEEEEvNT_6ParamsE)
	.align		4
        /*000c*/ 	.word	index@(__assertfail)
	.align		4
        /*0010*/ 	.word	0x00000000
	.align		4
        /*0014*/ 	.word	0xfffffffe
	.align		4
        /*0018*/ 	.word	0x00000000
	.align		4
        /*001c*/ 	.word	0xfffffffd
	.align		4
        /*0020*/ 	.word	0x00000000
	.align		4
        /*0024*/ 	.word	0xfffffffc


//--------------------- .nv.constant4             --------------------------
	.section	.nv.constant4,"a",@progbits
	.align	8
	.align		8
.nv.constant4:
        /*0000*/ 	.dword	__assertfail
	.align		8
        /*0008*/ 	.dword	__unnamed_1
	.align		8
        /*0010*/ 	.dword	__unnamed_2
	.align		8
        /*0018*/ 	.dword	_ZN39_INTERNAL_00dd3f92_4_k_cu_5a411be4_72824cuda3std3__45__cpo5beginE
	.align		8
        /*0020*/ 	.dword	_ZN39_INTERNAL_00dd3f92_4_k_cu_5a411be4_72824cuda3std3__45__cpo3endE
	.align		8
        /*0028*/ 	.dword	_ZN39_INTERNAL_00dd3f92_4_k_cu_5a411be4_72824cuda3std3__45__cpo6cbeginE
	.align		8
        /*0030*/ 	.dword	_ZN39_INTERNAL_00dd3f92_4_k_cu_5a411be4_72824cuda3std3__45__cpo4cendE
	.align		8
        /*0038*/ 	.dword	_ZN39_INTERNAL_00dd3f92_4_k_cu_5a411be4_72824cuda3std3__441_GLOBAL__N__00dd3f92_4_k_cu_5a411be4_72826ignoreE
	.align		8
        /*0040*/ 	.dword	_ZN39_INTERNAL_00dd3f92_4_k_cu_5a411be4_72824cuda3std3__419piecewise_constructE
	.align		8
        /*0048*/ 	.dword	_ZN39_INTERNAL_00dd3f92_4_k_cu_5a411be4_72824cuda3std3__48in_placeE
	.align		8
        /*0050*/ 	.dword	_ZN39_INTERNAL_00dd3f92_4_k_cu_5a411be4_72824cuda3std6ranges3__45__cpo4swapE
	.align		8
        /*0058*/ 	.dword	_ZN39_INTERNAL_00dd3f92_4_k_cu_5a411be4_72824cuda3std6ranges3__45__cpo9iter_moveE
	.align		8
        /*0060*/ 	.dword	_ZN39_INTERNAL_00dd3f92_4_k_cu_5a411be4_72824cute7productE
	.align		8
        /*0068*/ 	.dword	_ZN39_INTERNAL_00dd3f92_4_k_cu_5a411be4_72824cute1_E
	.align		8
        /*0070*/ 	.dword	$str$25
	.align		8
        /*0078*/ 	.dword	$str$26
	.align		8
        /*0080*/ 	.dword	$str$27
	.align		8
        /*0088*/ 	.dword	$str$28


//--------------------- .text._ZN7cutlass13device_kernelINS_4gemm6kernel13GemmUniversalIN4cute5tupleIJiiiiEEENS1_10collective13CollectiveMmaINS1_35MainloopSm100TmaUmmaWarpSpecializedILi3ELi2ELi4ENS5_IJNS4_1CILi2EEESB_NSA_ILi1EEEEEEEENS5_IJNSA_ILi64EEESF_NSA_ILi32EEEEEENS_10bfloat16_tENS5_IJlSC_lEEESI_SJ_NS4_8TiledMMAINS4_8MMA_AtomIJNS4_20SM100_MMA_F16BF16_SSISI_SI_fLi64ELi64ELNS4_4UMMA5MajorE0ELSO_0ELNSN_7ScaleInE0ELSP_0EEEEEENS4_6LayoutINS5_IJSC_SC_SC_EEENS5_IJNSA_ILi0EEESU_SU_EEEEENS5_IJNS4_10UnderscoreESX_SX_EEEEENS4_23SM90_TMA_LOAD_MULTICASTENS4_14ComposedLayoutINS4_7SwizzleILi2ELi4ELi3EEENS4_18smem_ptr_flag_bitsILi16EEENSS_INS5_IJNSA_ILi8EEESG_EEENS5_IJSG_SC_EEEEEEEvNS4_8identityES10_S1A_vS1B_EENS_8epilogue10collective18CollectiveEpilogueINS1D_23Sm100TmaWarpSpecializedILi3ELi2ELi16ELb1ELb0EEEJSH_NS5_IJNSS_ISF_SC_EENSS_ISG_SC_EEEEESI_SJ_SI_SJ_NS1D_6fusion15FusionCallbacksIS1H_NS1L_17LinearCombinationISI_fSI_fLNS_15FloatRoundStyleE2EEESH_S1K_JEEENS4_5SM1004TMEM4LOAD26SM100_TMEM_LOAD_16dp256b4xENS4_13SM90_TMA_LOADES1A_NS4_17SM75_U32x4_LDSM_NENS4_14SM90_TMA_STOREES1A_NS4_17SM90_U32x4_STSM_NENS4_39AutoVectorizingCopyWithAssumedAlignmentILi128EEEEEEvvEEEEvNT_6ParamsE --------------------------
	.section	.text._ZN7cutlass13device_kernelINS_4gemm6kernel13GemmUniversalIN4cute5tupleIJiiiiEEENS1_10collective13CollectiveMmaINS1_35MainloopSm100TmaUmmaWarpSpecializedILi3ELi2ELi4ENS5_IJNS4_1CILi2EEESB_NSA_ILi1EEEEEEEENS5_IJNSA_ILi64EEESF_NSA_ILi32EEEEEENS_10bfloat16_tENS5_IJlSC_lEEESI_SJ_NS4_8TiledMMAINS4_8MMA_AtomIJNS4_20SM100_MMA_F16BF16_SSISI_SI_fLi64ELi64ELNS4_4UMMA5MajorE0ELSO_0ELNSN_7ScaleInE0ELSP_0EEEEEENS4_6LayoutINS5_IJSC_SC_SC_EEENS5_IJNSA_ILi0EEESU_SU_EEEEENS5_IJNS4_10UnderscoreESX_SX_EEEEENS4_23SM90_TMA_LOAD_MULTICASTENS4_14ComposedLayoutINS4_7SwizzleILi2ELi4ELi3EEENS4_18smem_ptr_flag_bitsILi16EEENSS_INS5_IJNSA_ILi8EEESG_EEENS5_IJSG_SC_EEEEEEEvNS4_8identityES10_S1A_vS1B_EENS_8epilogue10collective18CollectiveEpilogueINS1D_23Sm100TmaWarpSpecializedILi3ELi2ELi16ELb1ELb0EEEJSH_NS5_IJNSS_ISF_SC_EENSS_ISG_SC_EEEEESI_SJ_SI_SJ_NS1D_6fusion15FusionCallbacksIS1H_NS1L_17LinearCombinationISI_fSI_fLNS_15FloatRoundStyleE2EEESH_S1K_JEEENS4_5SM1004TMEM4LOAD26SM100_TMEM_LOAD_16dp256b4xENS4_13SM90_TMA_LOADES1A_NS4_17SM75_U32x4_LDSM_NENS4_14SM90_TMA_STOREES1A_NS4_17SM90_U32x4_STSM_NENS4_39AutoVectorizingCopyWithAssumedAlignmentILi128EEEEEEvvEEEEvNT_6ParamsE,"ax",@progbits
	.align	128
.text._ZN7cutlass13device_kernelINS_4gemm6kernel13GemmUniversalIN4cute5tupleIJiiiiEEENS1_10collective13CollectiveMmaINS1_35MainloopSm100TmaUmmaWarpSpecializedILi3ELi2ELi4ENS5_IJNS4_1CILi2EEESB_NSA_ILi1EEEEEEEENS5_IJNSA_ILi64EEESF_NSA_ILi32EEEEEENS_10bfloat16_tENS5_IJlSC_lEEESI_SJ_NS4_8TiledMMAINS4_8MMA_AtomIJNS4_20SM100_MMA_F16BF16_SSISI_SI_fLi64ELi64ELNS4_4UMMA5MajorE0ELSO_0ELNSN_7ScaleInE0ELSP_0EEEEEENS4_6LayoutINS5_IJSC_SC_SC_EEENS5_IJNSA_ILi0EEESU_SU_EEEEENS5_IJNS4_10UnderscoreESX_SX_EEEEENS4_23SM90_TMA_LOAD_MULTICASTENS4_14ComposedLayoutINS4_7SwizzleILi2ELi4ELi3EEENS4_18smem_ptr_flag_bitsILi16EEENSS_INS5_IJNSA_ILi8EEESG_EEENS5_IJSG_SC_EEEEEEEvNS4_8identityES10_S1A_vS1B_EENS_8epilogue10collective18CollectiveEpilogueINS1D_23Sm100TmaWarpSpecializedILi3ELi2ELi16ELb1ELb0EEEJSH_NS5_IJNSS_ISF_SC_EENSS_ISG_SC_EEEEESI_SJ_SI_SJ_NS1D_6fusion15FusionCallbacksIS1H_NS1L_17LinearCombinationISI_fSI_fLNS_15FloatRoundStyleE2EEESH_S1K_JEEENS4_5SM1004TMEM4LOAD26SM100_TMEM_LOAD_16dp256b4xENS4_13SM90_TMA_LOADES1A_NS4_17SM75_U32x4_LDSM_NENS4_14SM90_TMA_STOREES1A_NS4_17SM90_U32x4_STSM_NENS4_39AutoVectorizingCopyWithAssumedAlignmentILi128EEEEEEvvEEEEvNT_6ParamsE:
        .type           _ZN7cutlass13device_kernelINS_4gemm6kernel13GemmUniversalIN4cute5tupleIJiiiiEEENS1_10collective13CollectiveMmaINS1_35MainloopSm100TmaUmmaWarpSpecializedILi3ELi2ELi4ENS5_IJNS4_1CILi2EEESB_NSA_ILi1EEEEEEEENS5_IJNSA_ILi64EEESF_NSA_ILi32EEEEEENS_10bfloat16_tENS5_IJlSC_lEEESI_SJ_NS4_8TiledMMAINS4_8MMA_AtomIJNS4_20SM100_MMA_F16BF16_SSISI_SI_fLi64ELi64ELNS4_4UMMA5MajorE0ELSO_0ELNSN_7ScaleInE0ELSP_0EEEEEENS4_6LayoutINS5_IJSC_SC_SC_EEENS5_IJNSA_ILi0EEESU_SU_EEEEENS5_IJNS4_10UnderscoreESX_SX_EEEEENS4_23SM90_TMA_LOAD_MULTICASTENS4_14ComposedLayoutINS4_7SwizzleILi2ELi4ELi3EEENS4_18smem_ptr_flag_bitsILi16EEENSS_INS5_IJNSA_ILi8EEESG_EEENS5_IJSG_SC_EEEEEEEvNS4_8identityES10_S1A_vS1B_EENS_8epilogue10collective18CollectiveEpilogueINS1D_23Sm100TmaWarpSpecializedILi3ELi2ELi16ELb1ELb0EEEJSH_NS5_IJNSS_ISF_SC_EENSS_ISG_SC_EEEEESI_SJ_SI_SJ_NS1D_6fusion15FusionCallbacksIS1H_NS1L_17LinearCombinationISI_fSI_fLNS_15FloatRoundStyleE2EEESH_S1K_JEEENS4_5SM1004TMEM4LOAD26SM100_TMEM_LOAD_16dp256b4xENS4_13SM90_TMA_LOADES1A_NS4_17SM75_U32x4_LDSM_NENS4_14SM90_TMA_STOREES1A_NS4_17SM90_U32x4_STSM_NENS4_39AutoVectorizingCopyWithAssumedAlignmentILi128EEEEEEvvEEEEvNT_6ParamsE,@function
        .size           _ZN7cutlass13device_kernelINS_4gemm6kernel13GemmUniversalIN4cute5tupleIJiiiiEEENS1_10collective13CollectiveMmaINS1_35MainloopSm100TmaUmmaWarpSpecializedILi3ELi2ELi4ENS5_IJNS4_1CILi2EEESB_NSA_ILi1EEEEEEEENS5_IJNSA_ILi64EEESF_NSA_ILi32EEEEEENS_10bfloat16_tENS5_IJlSC_lEEESI_SJ_NS4_8TiledMMAINS4_8MMA_AtomIJNS4_20SM100_MMA_F16BF16_SSISI_SI_fLi64ELi64ELNS4_4UMMA5MajorE0ELSO_0ELNSN_7ScaleInE0ELSP_0EEEEEENS4_6LayoutINS5_IJSC_SC_SC_EEENS5_IJNSA_ILi0EEESU_SU_EEEEENS5_IJNS4_10UnderscoreESX_SX_EEEEENS4_23SM90_TMA_LOAD_MULTICASTENS4_14ComposedLayoutINS4_7SwizzleILi2ELi4ELi3EEENS4_18smem_ptr_flag_bitsILi16EEENSS_INS5_IJNSA_ILi8EEESG_EEENS5_IJSG_SC_EEEEEEEvNS4_8identityES10_S1A_vS1B_EENS_8epilogue10collective18CollectiveEpilogueINS1D_23Sm100TmaWarpSpecializedILi3ELi2ELi16ELb1ELb0EEEJSH_NS5_IJNSS_ISF_SC_EENSS_ISG_SC_EEEEESI_SJ_SI_SJ_NS1D_6fusion15FusionCallbacksIS1H_NS1L_17LinearCombinationISI_fSI_fLNS_15FloatRoundStyleE2EEESH_S1K_JEEENS4_5SM1004TMEM4LOAD26SM100_TMEM_LOAD_16dp256b4xENS4_13SM90_TMA_LOADES1A_NS4_17SM75_U32x4_LDSM_NENS4_14SM90_TMA_STOREES1A_NS4_17SM90_U32x4_STSM_NENS4_39AutoVectorizingCopyWithAssumedAlignmentILi128EEEEEEvvEEEEvNT_6ParamsE,(.L_x_158 - _ZN7cutlass13device_kernelINS_4gemm6kernel13GemmUniversalIN4cute5tupleIJiiiiEEENS1_10collective13CollectiveMmaINS1_35MainloopSm100TmaUmmaWarpSpecializedILi3ELi2ELi4ENS5_IJNS4_1CILi2EEESB_NSA_ILi1EEEEEEEENS5_IJNSA_ILi64EEESF_NSA_ILi32EEEEEENS_10bfloat16_tENS5_IJlSC_lEEESI_SJ_NS4_8TiledMMAINS4_8MMA_AtomIJNS4_20SM100_MMA_F16BF16_SSISI_SI_fLi64ELi64ELNS4_4UMMA5MajorE0ELSO_0ELNSN_7ScaleInE0ELSP_0EEEEEENS4_6LayoutINS5_IJSC_SC_SC_EEENS5_IJNSA_ILi0EEESU_SU_EEEEENS5_IJNS4_10UnderscoreESX_SX_EEEEENS4_23SM90_TMA_LOAD_MULTICASTENS4_14ComposedLayoutINS4_7SwizzleILi2ELi4ELi3EEENS4_18smem_ptr_flag_bitsILi16EEENSS_INS5_IJNSA_ILi8EEESG_EEENS5_IJSG_SC_EEEEEEEvNS4_8identityES10_S1A_vS1B_EENS_8epilogue10collective18CollectiveEpilogueINS1D_23Sm100TmaWarpSpecializedILi3ELi2ELi16ELb1ELb0EEEJSH_NS5_IJNSS_ISF_SC_EENSS_ISG_SC_EEEEESI_SJ_SI_SJ_NS1D_6fusion15FusionCallbacksIS1H_NS1L_17LinearCombinationISI_fSI_fLNS_15FloatRoundStyleE2EEESH_S1K_JEEENS4_5SM1004TMEM4LOAD26SM100_TMEM_LOAD_16dp256b4xENS4_13SM90_TMA_LOADES1A_NS4_17SM75_U32x4_LDSM_NENS4_14SM90_TMA_STOREES1A_NS4_17SM90_U32x4_STSM_NENS4_39AutoVectorizingCopyWithAssumedAlignmentILi128EEEEEEvvEEEEvNT_6ParamsE)
        .other          _ZN7cutlass13device_kernelINS_4gemm6kernel13GemmUniversalIN4cute5tupleIJiiiiEEENS1_10collective13CollectiveMmaINS1_35MainloopSm100TmaUmmaWarpSpecializedILi3ELi2ELi4ENS5_IJNS4_1CILi2EEESB_NSA_ILi1EEEEEEEENS5_IJNSA_ILi64EEESF_NSA_ILi32EEEEEENS_10bfloat16_tENS5_IJlSC_lEEESI_SJ_NS4_8TiledMMAINS4_8MMA_AtomIJNS4_20SM100_MMA_F16BF16_SSISI_SI_fLi64ELi64ELNS4_4UMMA5MajorE0ELSO_0ELNSN_7ScaleInE0ELSP_0EEEEEENS4_6LayoutINS5_IJSC_SC_SC_EEENS5_IJNSA_ILi0EEESU_SU_EEEEENS5_IJNS4_10UnderscoreESX_SX_EEEEENS4_23SM90_TMA_LOAD_MULTICASTENS4_14ComposedLayoutINS4_7SwizzleILi2ELi4ELi3EEENS4_18smem_ptr_flag_bitsILi16EEENSS_INS5_IJNSA_ILi8EEESG_EEENS5_IJSG_SC_EEEEEEEvNS4_8identityES10_S1A_vS1B_EENS_8epilogue10collective18CollectiveEpilogueINS1D_23Sm100TmaWarpSpecializedILi3ELi2ELi16ELb1ELb0EEEJSH_NS5_IJNSS_ISF_SC_EENSS_ISG_SC_EEEEESI_SJ_SI_SJ_NS1D_6fusion15FusionCallbacksIS1H_NS1L_17LinearCombinationISI_fSI_fLNS_15FloatRoundStyleE2EEESH_S1K_JEEENS4_5SM1004TMEM4LOAD26SM100_TMEM_LOAD_16dp256b4xENS4_13SM90_TMA_LOADES1A_NS4_17SM75_U32x4_LDSM_NENS4_14SM90_TMA_STOREES1A_NS4_17SM90_U32x4_STSM_NENS4_39AutoVectorizingCopyWithAssumedAlignmentILi128EEEEEEvvEEEEvNT_6ParamsE,@"STO_CUDA_ENTRY STV_DEFAULT"
_ZN7cutlass13device_kernelINS_4gemm6kernel13GemmUniversalIN4cute5tupleIJiiiiEEENS1_10collective13CollectiveMmaINS1_35MainloopSm100TmaUmmaWarpSpecializedILi3ELi2ELi4ENS5_IJNS4_1CILi2EEESB_NSA_ILi1EEEEEEEENS5_IJNSA_ILi64EEESF_NSA_ILi32EEEEEENS_10bfloat16_tENS5_IJlSC_lEEESI_SJ_NS4_8TiledMMAINS4_8MMA_AtomIJNS4_20SM100_MMA_F16BF16_SSISI_SI_fLi64ELi64ELNS4_4UMMA5MajorE0ELSO_0ELNSN_7ScaleInE0ELSP_0EEEEEENS4_6LayoutINS5_IJSC_SC_SC_EEENS5_IJNSA_ILi0EEESU_SU_EEEEENS5_IJNS4_10UnderscoreESX_SX_EEEEENS4_23SM90_TMA_LOAD_MULTICASTENS4_14ComposedLayoutINS4_7SwizzleILi2ELi4ELi3EEENS4_18smem_ptr_flag_bitsILi16EEENSS_INS5_IJNSA_ILi8EEESG_EEENS5_IJSG_SC_EEEEEEEvNS4_8identityES10_S1A_vS1B_EENS_8epilogue10collective18CollectiveEpilogueINS1D_23Sm100TmaWarpSpecializedILi3ELi2ELi16ELb1ELb0EEEJSH_NS5_IJNSS_ISF_SC_EENSS_ISG_SC_EEEEESI_SJ_SI_SJ_NS1D_6fusion15FusionCallbacksIS1H_NS1L_17LinearCombinationISI_fSI_fLNS_15FloatRoundStyleE2EEESH_S1K_JEEENS4_5SM1004TMEM4LOAD26SM100_TMEM_LOAD_16dp256b4xENS4_13SM90_TMA_LOADES1A_NS4_17SM75_U32x4_LDSM_NENS4_14SM90_TMA_STOREES1A_NS4_17SM90_U32x4_STSM_NENS4_39AutoVectorizingCopyWithAssumedAlignmentILi128EEEEEEvvEEEEvNT_6ParamsE:
[----:B------:R-:W1:Y:S01]  /*0000*/  LDC R1, c[0x0][0x37c] ;  /* 0x0000df00ff017b82 */ /* 0x000e620000000800 */
[----:B------:R-:W2:Y:S01]  /*0010*/  S2R R55, SR_TID.X ;  /* 0x0000000000377919 */ /* 0x000ea20000002100 */
[----:B------:R-:W3:Y:S01]  /*0020*/  LDCU.64 UR8, c[0x0][0x890] ;  /* 0x00011200ff0877ac */ /* 0x000ee20008000a00 */
[----:B------:R-:W-:Y:S02]  /*0030*/  PRMT R45, RZ, 0x7610, R45 ;  /* 0x00007610ff2d7816 */ /* 0x000fe4000000002d */
[----:B------:R-:W-:Y:S01]  /*0040*/  ELECT P3, URZ, PT ;  /* 0x0000000000ff782f */ /* 0x000fe20003860000 */
[----:B---3--:R-:W-:-:S04]  /*0050*/  UISETP.NE.U32.AND UP0, UPT, UR8, URZ, UPT ;  /* 0x000000ff0800728c */ /* 0x008fc8000bf05070 */
[----:B------:R-:W-:Y:S01]  /*0060*/  UISETP.NE.AND.EX UP0, UPT, UR9, URZ, UPT, UP0 ;  /* 0x000000ff0900728c */ /* 0x000fe2000bf05300 */
[----:B--2---:R-:W-:-:S05]  /*0070*/  SHF.R.U32.HI R46, RZ, 0x5, R55 ;  /* 0x00000005ff2e7819 */ /* 0x004fca0000011637 */
[----:B------:R-:W2:Y:S02]  /*0080*/  SHFL.IDX PT, R0, R46, RZ, 0x1f ;  /* 0x00001fff2e007589 */ /* 0x000ea400000e0000 */
[----:B--2---:R-:W-:Y:S01]  /*0090*/  R2UR UR22, R0 ;  /* 0x00000000001672ca */ /* 0x004fe200000e0000 */
[----:B-1----:R-:W-:-:S14]  /*00a0*/  BRA.U UP0, `(.L_x_0) ;  /* 0x0000000100307547 */ /* 0x002fdc000b800000 */
[----:B------:R-:W1:Y:S02]  /*00b0*/  LDCU.64 UR4, c[0x0][0x888] ;  /* 0x00011100ff0477ac */ /* 0x000e640008000a00 */
[----:B-1----:R-:W-:-:S04]  /*00c0*/  UISETP.NE.U32.AND UP0, UPT, UR4, URZ, UPT ;  /* 0x000000ff0400728c */ /* 0x002fc8000bf05070 */
[----:B------:R-:W-:-:S09]  /*00d0*/  UISETP.NE.AND.EX UP0, UPT, UR5, URZ, UPT, UP0 ;  /* 0x000000ff0500728c */ /* 0x000fd2000bf05300 */
[----:B------:R-:W-:Y:S05]  /*00e0*/  BRA.U !UP0, `(.L_x_1) ;  /* 0x0000000108147547 */ /* 0x000fea000b800000 */
[----:B------:R-:W1:Y:S01]  /*00f0*/  LDC.64 R26, c[0x0][0x888] ;  /* 0x00022200ff1a7b82 */ /* 0x000e620000000a00 */
[----:B------:R-:W1:Y:S02]  /*0100*/  LDCU.64 UR4, c[0x0][0x358] ;  /* 0x00006b00ff0477ac */ /* 0x000e640008000a00 */
[----:B-1----:R1:W5:Y:S01]  /*0110*/  LDG.E R26, desc[UR4][R26.64] ;  /* 0x000000041a1a7981 */ /* 0x002362000c1e1900 */
[----:B------:R-:W-:Y:S01]  /*0120*/  HFMA2 R45, -RZ, RZ, 0, 5.9604644775390625e-08 ;  /* 0x00000001ff2d7431 */ /* 0x000fe200000001ff */
[----:B------:R-:W-:Y:S05]  /*0130*/  BRA `(.L_x_0) ;  /* 0x00000000000c7947 */ /* 0x000fea0003800000 */
.L_x_1:
[----:B------:R-:W1:Y:S01]  /*0140*/  LDCU UR4, c[0x0][0x880] ;  /* 0x00011000ff0477ac */ /* 0x000e620008000800 */
[----:B------:R-:W-:Y:S01]  /*0150*/  HFMA2 R45, -RZ, RZ, 0, 5.9604644775390625e-08 ;  /* 0x00000001ff2d7431 */ /* 0x000fe200000001ff */
[----:B-1----:R-:W-:-:S07]  /*0160*/  MOV R26, UR4 ;  /* 0x00000004001a7c02 */ /* 0x002fce0008000f00 */
.L_x_0:
[----:B------:R-:W2:Y:S02]  /*0170*/  LDCU.64 UR4, c[0x0][0x8b0] ;  /* 0x00011600ff0477ac */ /* 0x000ea40008000a00 */
[----:B--2---:R-:W-:-:S04]  /*0180*/  UISETP.NE.U32.AND UP0, UPT, UR4, URZ, UPT ;  /* 0x000000ff0400728c */ /* 0x004fc8000bf05070 */
[----:B------:R-:W-:-:S09]  /*0190*/  UISETP.NE.AND.EX UP0, UPT, UR5, URZ, UPT, UP0 ;  /* 0x000000ff0500728c */ /* 0x000fd2000bf05300 */
[----:B------:R-:W-:Y:S05]  /*01a0*/  BRA.U UP0, `(.L_x_2) ;  /* 0x0000000100287547 */ /* 0x000fea000b800000 */
[----:B------:R-:W2:Y:S02]  /*01b0*/  LDCU.64 UR4, c[0x0][0x8a8] ;  /* 0x00011500ff0477ac */ /* 0x000ea40008000a00 */
[----:B--2---:R-:W-:-:S04]  /*01c0*/  UISETP.NE.U32.AND UP0, UPT, UR4, URZ, UPT ;  /* 0x000000ff0400728c */ /* 0x004fc8000bf05070 */
[----:B------:R-:W-:-:S09]  /*01d0*/  UISETP.NE.AND.EX UP0, UPT, UR5, URZ, UPT, UP0 ;  /* 0x000000ff0500728c */ /* 0x000fd2000bf05300 */
[----:B------:R-:W-:Y:S05]  /*01e0*/  BRA.U !UP0, `(.L_x_3) ;  /* 0x0000000108107547 */ /* 0x000fea000b800000 */
[----:B------:R-:W2:Y:S01]  /*01f0*/  LDC.64 R24, c[0x0][0x8a8] ;  /* 0x00022a00ff187b82 */ /* 0x000ea20000000a00 */
[----:B------:R-:W2:Y:S02]  /*0200*/  LDCU.64 UR4, c[0x0][0x358] ;  /* 0x00006b00ff0477ac */ /* 0x000ea40008000a00 */
[----:B--2---:R2:W5:Y:S01]  /*0210*/  LDG.E R24, desc[UR4][R24.64] ;  /* 0x0000000418187981 */ /* 0x004562000c1e1900 */
[----:B------:R-:W-:Y:S05]  /*0220*/  BRA `(.L_x_2) ;  /* 0x0000000000087947 */ /* 0x000fea0003800000 */
.L_x_3:
[----:B------:R-:W2:Y:S02]  /*0230*/  LDCU UR4, c[0x0][0x8a0] ;  /* 0x00011400ff0477ac */ /* 0x000ea40008000800 */
[----:B--2---:R-:W-:Y:S02]  /*0240*/  MOV R24, UR4 ;  /* 0x0000000400187c02 */ /* 0x004fe40008000f00 */
.L_x_2:
[----:B------:R-:W-:Y:S01]  /*0250*/  IMAD.U32 R0, RZ, RZ, UR22 ;  /* 0x00000016ff007e24 */ /* 0x000fe2000f8e00ff */
[----:B------:R-:W-:Y:S04]  /*0260*/  BSSY.RECONVERGENT B0, `(.L_x_4) ;  /* 0x000000c000007945 */ /* 0x000fe80003800200 */
[C---:B------:R-:W-:Y:S02]  /*0270*/  ISETP.NE.OR P1, PT, R0.reuse, 0x1, !P3 ;  /* 0x000000010000780c */ /* 0x040fe40005f25670 */
[----:B------:R-:W-:-:S11]  /*0280*/  ISETP.NE.OR P0, PT, R0, 0x3, !P3 ;  /* 0x000000030000780c */ /* 0x000fd60005f05670 */
[----:B------:R-:W-:Y:S05]  /*0290*/  @P1 BRA `(.L_x_5) ;  /* 0x0000000000201947 */ /* 0x000fea0003800000 */
[----:B------:R-:W3:Y:S02]  /*02a0*/  LDCU.64 UR4, c[0x0][0x348] ;  /* 0x00006900ff0477ac */ /* 0x000ee40008000a00 */
[----:B---3--:R-:W-:Y:S02]  /*02b0*/  UIADD3 UR6, UP1, UPT, UR4, 0x80, URZ ;  /* 0x0000008004067890 */ /* 0x008fe4000ff3e0ff */
[----:B------:R-:W-:Y:S02]  /*02c0*/  UIADD3 UR4, UP0, UPT, UR4, 0x180, URZ ;  /* 0x0000018004047890 */ /* 0x000fe4000ff1e0ff */
[----:B------:R-:W-:Y:S02]  /*02d0*/  UIADD3.X UR7, UPT, UPT, URZ, UR5, URZ, UP1, !UPT ;  /* 0x00000005ff077290 */ /* 0x000fe40008ffe4ff */
[----:B------:R-:W-:-:S07]  /*02e0*/  UIADD3.X UR5, UPT, UPT, URZ, UR5, URZ, UP0, !UPT ;  /* 0x00000005ff057290 */ /* 0x000fce00087fe4ff */
[----:B------:R3:W-:Y:S02]  /*02f0*/  UTMACCTL.PF [UR6] ;  /* 0x00000000060079b9 */ /* 0x0007e40008040000 */
[----:B------:R3:W-:Y:S02]  /*0300*/  UTMACCTL.PF [UR4] ;  /* 0x00000000040079b9 */ /* 0x0007e40008040000 */
[----:B---3--:R-:W-:Y:S01]  /*0310*/  NOP ;  /* 0x0000000000007918 */ /* 0x008fe20000000000 */
.L_x_5:
[----:B------:R-:W-:Y:S05]  /*0320*/  BSYNC.RECONVERGENT B0 ;  /* 0x0000000000007941 */ /* 0x000fea0003800200 */
.L_x_4:
[----:B------:R-:W-:Y:S04]  /*0330*/  BSSY.RECONVERGENT B0, `(.L_x_6) ;  /* 0x000000a000007945 */ /* 0x000fe80003800200 */
        /* <DEDUP_REMOVED lines=9> */
.L_x_7:
[----:B------:R-:W-:Y:S05]  /*03d0*/  BSYNC.RECONVERGENT B0 ;  /* 0x0000000000007941 */ /* 0x000fea0003800200 */
.L_x_6:
[----:B------:R-:W3:Y:S01]  /*03e0*/  LDCU.64 UR4, c[0x0][0x888] ;  /* 0x00011100ff0477ac */ /* 0x000ee20008000a00 */
[----:B------:R-:W-:Y:S02]  /*03f0*/  UISETP.EQ.U32.AND UP1, UPT, UR8, URZ, UPT ;  /* 0x000000ff0800728c */ /* 0x000fe4000bf22070 */
[----:B------:R-:W-:Y:S02]  /*0400*/  UPLOP3.LUT UP3, UPT, UPT, UPT, UPT, 0x80, 0x8 ;  /* 0x000000000008789c */ /* 0x000fe40003f6f070 */
[----:B---3--:R-:W-:-:S04]  /*0410*/  UISETP.NE.U32.AND UP0, UPT, UR4, URZ, UPT ;  /* 0x000000ff0400728c */ /* 0x008fc8000bf05070 */
[----:B------:R-:W-:-:S04]  /*0420*/  UISETP.NE.AND.EX UP0, UPT, UR5, URZ, UPT, UP0 ;  /* 0x000000ff0500728c */ /* 0x000fc8000bf05300 */
[----:B------:R-:W-:-:S04]  /*0430*/  UISETP.EQ.OR.EX UP2, UPT, UR9, URZ, !UP0, UP1 ;  /* 0x000000ff0900728c */ /* 0x000fc8000c742710 */
[----:B------:R-:W-:-:S06]  /*0440*/  UP2UR UR4, UPR, URZ, 0x4 ;  /* 0x00000004ff047883 */ /* 0x000fcc0008000000 */
[----:B------:R-:W-:Y:S01]  /*0450*/  MOV R49, UR4 ;  /* 0x0000000400317c02 */ /* 0x000fe20008000f00 */
[----:B------:R-:W-:Y:S06]  /*0460*/  BRA.U !UP2, `(.L_x_8) ;  /* 0x000000010a207547 */ /* 0x000fec000b800000 */
[----:B------:R-:W-:Y:S01]  /*0470*/  UISETP.NE.U32.AND UP1, UPT, UR8, URZ, UPT ;  /* 0x000000ff0800728c */ /* 0x000fe2000bf25070 */
[----:B-----5:R-:W-:Y:S01]  /*0480*/  FSETP.NEU.AND P0, PT, R26, RZ, PT ;  /* 0x000000ff1a00720b */ /* 0x020fe20003f0d000 */
[----:B------:R-:W-:Y:S02]  /*0490*/  USEL UR4, URZ, 0xffffffff, UP0 ;  /* 0xffffffffff047887 */ /* 0x000fe40008000000 */
[----:B------:R-:W-:-:S10]  /*04a0*/  UISETP.NE.AND.EX UP1, UPT, UR9, URZ, UPT, UP1 ;  /* 0x000000ff0900728c */ /* 0x000fd4000bf25310 */
[----:B------:R-:W-:Y:S01]  /*04b0*/  VOTEU.ANY UP0, P0 ;  /* 0x0000000000ff7886 */ /* 0x000fe20000000100 */
[----:B------:R-:W-:-:S04]  /*04c0*/  @!UP1 USEL UR4, URZ, 0xffffffff, UP0 ;  /* 0xffffffffff049887 */ /* 0x000fc80008000000 */
[----:B------:R-:W-:-:S04]  /*04d0*/  ULOP3.LUT UR4, UR4, 0x1, URZ, 0xc0, !UPT ;  /* 0x0000000104047892 */ /* 0x000fc8000f8ec0ff */
[----:B------:R-:W-:-:S11]  /*04e0*/  UISETP.NE.U32.AND UP3, UPT, UR4, 0x1, UPT ;  /* 0x000000010400788c */ /* 0x000fd6000bf65070 */
.L_x_8:
[----:B------:R-:W3:Y:S01]  /*04f0*/  SHFL.IDX PT, R2, R46, RZ, 0x1f ;  /* 0x00001fff2e027589 */ /* 0x000ee200000e0000 */
[----:B------:R-:W-:-:S04]  /*0500*/  UISETP.NE.AND UP0, UPT, UR22, 0x2, UPT ;  /* 0x000000021600788c */ /* 0x000fc8000bf05270 */
[----:B------:R-:W-:Y:S01]  /*0510*/  USEL UR33, URZ, 0x1, UP0 ;  /* 0x00000001ff217887 */ /* 0x000fe20008000000 */
[----:B---3--:R-:W-:-:S13]  /*0520*/  ISETP.NE.AND P0, PT, R2, RZ, PT ;  /* 0x000000ff0200720c */ /* 0x008fda0003f05270 */
[----:B------:R-:W-:Y:S05]  /*0530*/  @P0 BRA `(.L_x_9) ;  /* 0x0000000000500947 */ /* 0x000fea0003800000 */
[----:B------:R-:W3:Y:S01]  /*0540*/  S2UR UR4, SR_CgaCtaId ;  /* 0x00000000000479c3 */ /* 0x000ee20000008800 */
[----:B------:R-:W-:Y:S01]  /*0550*/  UMOV UR5, 0x400 ;  /* 0x0000040000057882 */ /* 0x000fe20000000000 */
[----:B------:R-:W-:Y:S01]  /*0560*/  UMOV UR8, 0x1 ;  /* 0x0000000100087882 */ /* 0x000fe20000000000 */
[----:B------:R-:W-:Y:S01]  /*0570*/  UMOV UR6, 0x3 ;  /* 0x0000000300067882 */ /* 0x000fe20000000000 */
[----:B------:R-:W-:-:S04]  /*0580*/  UIADD3 UR8, UPT, UPT, -UR8, 0x100000, URZ ;  /* 0x0010000008087890 */ /* 0x000fc8000fffe1ff */
[----:B------:R-:W-:Y:S02]  /*0590*/  USHF.L.U32 UR9, UR8, 0xb, URZ ;  /* 0x0000000b08097899 */ /* 0x000fe400080006ff */
[----:B------:R-:W-:Y:S02]  /*05a0*/  USHF.L.U32 UR8, UR8, 0x1, URZ ;  /* 0x0000000108087899 */ /* 0x000fe400080006ff */
[----:B------:R-:W-:-:S04]  /*05b0*/  UIADD3 UR6, UPT, UPT, -UR6, 0x100000, URZ ;  /* 0x0010000006067890 */ /* 0x000fc8000fffe1ff */
[----:B------:R-:W-:Y:S02]  /*05c0*/  USHF.L.U32 UR7, UR6, 0xb, URZ ;  /* 0x0000000b06077899 */ /* 0x000fe400080006ff */
[----:B------:R-:W-:Y:S01]  /*05d0*/  USHF.L.U32 UR6, UR6, 0x1, URZ ;  /* 0x0000000106067899 */ /* 0x000fe200080006ff */
[----:B------:R-:W-:Y:S01]  /*05e0*/  ELECT P0, URZ, PT ;  /* 0x0000000000ff782f */ /* 0x000fe20003800000 */
[----:B---3--:R-:W-:Y:S01]  /*05f0*/  ULEA UR4, UR4, UR5, 0x18 ;  /* 0x0000000504047291 */ /* 0x008fe2000f8ec0ff */
[----:B------:R-:W3:Y:S11]  /*0600*/  FENCE.VIEW.ASYNC.S ;  /* 0x00000000000073c6 */ /* 0x000ef60000000000 */
[----:B---3--:R3:W4:Y:S01]  /*0610*/  SYNCS.EXCH.64 URZ, [UR4], UR8 ;  /* 0x0000000804ff75b2 */ /* 0x0087220008000100 */
[----:B------:R3:W1:Y:S01]  /*0620*/  SYNCS.EXCH.64 URZ, [UR4+0x18], UR6 ;  /* 0x0000180604ff75b2 */ /* 0x0006620008000100 */
[----:B------:R3:W1:Y:S01]  /*0630*/  SYNCS.EXCH.64 URZ, [UR4+0x8], UR8 ;  /* 0x0000080804ff75b2 */ /* 0x0006620008000100 */
[----:B------:R3:W1:Y:S01]  /*0640*/  SYNCS.EXCH.64 URZ, [UR4+0x20], UR6 ;  /* 0x0000200604ff75b2 */ /* 0x0006620008000100 */
[----:B------:R3:W1:Y:S01]  /*0650*/  SYNCS.EXCH.64 URZ, [UR4+0x10], UR8 ;  /* 0x0000100804ff75b2 */ /* 0x0006620008000100 */
[----:B------:R3:W1:Y:S01]  /*0660*/  SYNCS.EXCH.64 URZ, [UR4+0x28], UR6 ;  /* 0x0000280604ff75b2 */ /* 0x0006620008000100 */
[----:B------:R-:W-:Y:S01]  /*0670*/  NOP ;  /* 0x0000000000007918 */ /* 0x000fe20000000000 */
.L_x_9:
[----:B------:R-:W2:Y:S01]  /*0680*/  SHFL.IDX PT, R2, R46, RZ, 0x1f ;  /* 0x00001fff2e027589 */ /* 0x000ea200000e0000 */
[----:B------:R-:W-:Y:S01]  /*0690*/  NOP ;  /* 0x0000000000007918 */ /* 0x000fe20000000000 */
[----:B--2---:R-:W-:-:S13]  /*06a0*/  ISETP.NE.AND P0, PT, R2, 0x1, PT ;  /* 0x000000010200780c */ /* 0x004fda0003f05270 */
[----:B------:R-:W-:Y:S05]  /*06b0*/  @P0 BRA `(.L_x_10) ;  /* 0x0000000000500947 */ /* 0x000fea0003800000 */
[----:B---3--:R-:W2:Y:S01]  /*06c0*/  S2UR UR4, SR_CgaCtaId ;  /* 0x00000000000479c3 */ /* 0x008ea20000008800 */
        /* <DEDUP_REMOVED lines=10> */
[----:B--2---:R-:W-:Y:S01]  /*0770*/  ULEA UR4, UR4, UR5, 0x18 ;  /* 0x0000000504047291 */ /* 0x004fe2000f8ec0ff */
[----:B------:R-:W2:Y:S11]  /*0780*/  FENCE.VIEW.ASYNC.S ;  /* 0x00000000000073c6 */ /* 0x000eb60000000000 */
[----:B--2---:R2:W3:Y:S01]  /*0790*/  SYNCS.EXCH.64 URZ, [UR4+0x30], UR8 ;  /* 0x0000300804ff75b2 */ /* 0x0044e20008000100 */
[----:B------:R2:W1:Y:S01]  /*07a0*/  SYNCS.EXCH.64 URZ, [UR4+0x48], UR6 ;  /* 0x0000480604ff75b2 */ /* 0x0004620008000100 */
[----:B------:R2:W1:Y:S01]  /*07b0*/  SYNCS.EXCH.64 URZ, [UR4+0x38], UR8 ;  /* 0x0000380804ff75b2 */ /* 0x0004620008000100 */
[----:B------:R2:W1:Y:S01]  /*07c0*/  SYNCS.EXCH.64 URZ, [UR4+0x50], UR6 ;  /* 0x0000500604ff75b2 */ /* 0x0004620008000100 */
[----:B------:R2:W1:Y:S01]  /*07d0*/  SYNCS.EXCH.64 URZ, [UR4+0x40], UR8 ;  /* 0x0000400804ff75b2 */ /* 0x0004620008000100 */
[----:B------:R2:W1:Y:S01]  /*07e0*/  SYNCS.EXCH.64 URZ, [UR4+0x58], UR6 ;  /* 0x0000580604ff75b2 */ /* 0x0004620008000100 */
[----:B------:R-:W-:Y:S01]  /*07f0*/  NOP ;  /* 0x0000000000007918 */ /* 0x000fe20000000000 */
.L_x_10:
[----:B------:R-:W4:Y:S01]  /*0800*/  SHFL.IDX PT, R2, R46, RZ, 0x1f ;  /* 0x00001fff2e027589 */ /* 0x000f2200000e0000 */
[----:B------:R-:W-:Y:S01]  /*0810*/  NOP ;  /* 0x0000000000007918 */ /* 0x000fe20000000000 */
[----:B----4-:R-:W-:-:S13]  /*0820*/  ISETP.NE.AND P0, PT, R2, 0x3, PT ;  /* 0x000000030200780c */ /* 0x010fda0003f05270 */
[----:B------:R-:W-:Y:S05]  /*0830*/  @P0 BRA `(.L_x_11) ;  /* 0x0000000000300947 */ /* 0x000fea0003800000 */
[----:B--23--:R-:W2:Y:S01]  /*0840*/  S2UR UR6, SR_CgaCtaId ;  /* 0x00000000000679c3 */ /* 0x00cea20000008800 */
[----:B------:R-:W-:Y:S01]  /*0850*/  UMOV UR4, 0x400 ;  /* 0x0000040000047882 */ /* 0x000fe20000000000 */
[----:B------:R-:W-:Y:S01]  /*0860*/  UMOV UR5, 0x20 ;  /* 0x0000002000057882 */ /* 0x000fe20000000000 */
[----:B------:R-:W-:Y:S01]  /*0870*/  ELECT P0, URZ, PT ;  /* 0x0000000000ff782f */ /* 0x000fe20003800000 */
[----:B--2---:R-:W-:Y:S02]  /*0880*/  ULEA UR6, UR6, UR4, 0x18 ;  /* 0x0000000406067291 */ /* 0x004fe4000f8ec0ff */
[----:B------:R-:W-:-:S04]  /*0890*/  UIADD3 UR4, UPT, UPT, -UR5, 0x100000, URZ ;  /* 0x0010000005047890 */ /* 0x000fc8000fffe1ff */
[----:B------:R-:W-:Y:S02]  /*08a0*/  USHF.L.U32 UR5, UR4, 0xb, URZ ;  /* 0x0000000b04057899 */ /* 0x000fe400080006ff */
[----:B------:R-:W-:Y:S01]  /*08b0*/  USHF.L.U32 UR4, UR4, 0x1, URZ ;  /* 0x0000000104047899 */ /* 0x000fe200080006ff */
[----:B------:R-:W2:Y:S11]  /*08c0*/  FENCE.VIEW.ASYNC.S ;  /* 0x00000000000073c6 */ /* 0x000eb60000000000 */
[----:B--2---:R4:W2:Y:S01]  /*08d0*/  SYNCS.EXCH.64 URZ, [UR6+0x60], UR4 ;  /* 0x0000600406ff75b2 */ /* 0x0048a20008000100 */
[----:B------:R4:W3:Y:S02]  /*08e0*/  SYNCS.EXCH.64 URZ, [UR6+0x68], UR4 ;  /* 0x0000680406ff75b2 */ /* 0x0008e40008000100 */
[----:B----4-:R-:W-:Y:S01]  /*08f0*/  NOP ;  /* 0x0000000000007918 */ /* 0x010fe20000000000 */
.L_x_11:
[----:B------:R-:W4:Y:S01]  /*0900*/  SHFL.IDX PT, R2, R46, RZ, 0x1f ;  /* 0x00001fff2e027589 */ /* 0x000f2200000e0000 */
[----:B------:R-:W-:Y:S01]  /*0910*/  NOP ;  /* 0x0000000000007918 */ /* 0x000fe20000000000 */
[----:B----4-:R-:W-:-:S13]  /*0920*/  ISETP.NE.AND P0, PT, R2, 0x4, PT ;  /* 0x000000040200780c */ /* 0x010fda0003f05270 */
[----:B------:R-:W-:Y:S05]  /*0930*/  @P0 BRA `(.L_x_12) ;  /* 0x00000000004c0947 */ /* 0x000fea0003800000 */
[----:B--23--:R-:W2:Y:S01]  /*0940*/  S2UR UR6, SR_CgaCtaId ;  /* 0x00000000000679c3 */ /* 0x00cea20000008800 */
[----:B------:R-:W-:Y:S01]  /*0950*/  UMOV UR4, 0x3a0 ;  /* 0x000003a000047882 */ /* 0x000fe20000000000 */
[----:B------:R-:W-:Y:S01]  /*0960*/  UMOV UR5, 0x400 ;  /* 0x0000040000057882 */ /* 0x000fe20000000000 */
[----:B------:R-:W-:Y:S01]  /*0970*/  USEL UR4, UR4, 0x320, UP3 ;  /* 0x0000032004047887 */ /* 0x000fe20009800000 */
[----:B------:R-:W-:Y:S01]  /*0980*/  UMOV UR8, 0x1 ;  /* 0x0000000100087882 */ /* 0x000fe20000000000 */
[----:B------:R-:W-:Y:S01]  /*0990*/  ELECT P0, URZ, PT ;  /* 0x0000000000ff782f */ /* 0x000fe20003800000 */
[----:B------:R-:W-:-:S04]  /*09a0*/  UIADD3 UR8, UPT, UPT, -UR8, 0x100000, URZ ;  /* 0x0010000008087890 */ /* 0x000fc8000fffe1ff */
[----:B------:R-:W-:Y:S02]  /*09b0*/  USHF.L.U32 UR9, UR8, 0xb, URZ ;  /* 0x0000000b08097899 */ /* 0x000fe400080006ff */
[----:B------:R-:W-:Y:S02]  /*09c0*/  USHF.L.U32 UR8, UR8, 0x1, URZ ;  /* 0x0000000108087899 */ /* 0x000fe400080006ff */
[----:B--2---:R-:W-:Y:S02]  /*09d0*/  ULEA UR6, UR6, UR5, 0x18 ;  /* 0x0000000506067291 */ /* 0x004fe4000f8ec0ff */
[----:B------:R-:W-:-:S04]  /*09e0*/  UIADD3 UR4, UPT, UPT, -UR4, 0x100000, URZ ;  /* 0x0010000004047890 */ /* 0x000fc8000fffe1ff */
[----:B------:R-:W-:Y:S02]  /*09f0*/  USHF.L.U32 UR5, UR4, 0xb, URZ ;  /* 0x0000000b04057899 */ /* 0x000fe400080006ff */
[----:B------:R-:W-:Y:S01]  /*0a00*/  USHF.L.U32 UR4, UR4, 0x1, URZ ;  /* 0x0000000104047899 */ /* 0x000fe200080006ff */
[----:B------:R-:W2:Y:S03]  /*0a10*/  FENCE.VIEW.ASYNC.S ;  /* 0x00000000000073c6 */ /* 0x000ea60000000000 */
[----:B--2---:R4:W2:Y:S08]  /*0a20*/  SYNCS.EXCH.64 URZ, [UR6+0x70], UR8 ;  /* 0x0000700806ff75b2 */ /* 0x0048b00008000100 */
[----:B------:R4:W3:Y:S01]  /*0a30*/  SYNCS.EXCH.64 URZ, [UR6+0x80], UR4 ;  /* 0x0000800406ff75b2 */ /* 0x0008e20008000100 */
[----:B------:R4:W1:Y:S01]  /*0a40*/  SYNCS.EXCH.64 URZ, [UR6+0x78], UR8 ;  /* 0x0000780806ff75b2 */ /* 0x0008620008000100 */
[----:B------:R4:W1:Y:S02]  /*0a50*/  SYNCS.EXCH.64 URZ, [UR6+0x88], UR4 ;  /* 0x0000880406ff75b2 */ /* 0x0008640008000100 */
[----:B----4-:R-:W-:Y:S01]  /*0a60*/  NOP ;  /* 0x0000000000007918 */ /* 0x010fe20000000000 */
.L_x_12:
[----:B------:R-:W4:Y:S01]  /*0a70*/  SHFL.IDX PT, R2, R46, RZ, 0x1f ;  /* 0x00001fff2e027589 */ /* 0x000f2200000e0000 */
[----:B------:R-:W-:Y:S01]  /*0a80*/  NOP ;  /* 0x0000000000007918 */ /* 0x000fe20000000000 */
[----:B----4-:R-:W-:-:S13]  /*0a90*/  ISETP.NE.AND P0, PT, R2, 0x5, PT ;  /* 0x000000050200780c */ /* 0x010fda0003f05270 */
[----:B------:R-:W-:Y:S05]  /*0aa0*/  @P0 BRA `(.L_x_13) ;  /* 0x0000000000580947 */ /* 0x000fea0003800000 */
[----:B--23--:R-:W2:Y:S01]  /*0ab0*/  S2UR UR4, SR_CgaCtaId ;  /* 0x00000000000479c3 */ /* 0x00cea20000008800 */
        /* <DEDUP_REMOVED lines=12> */
[----:B--2---:R4:W2:Y:S01]  /*0b80*/  SYNCS.EXCH.64 URZ, [UR4+0x90], UR8 ;  /* 0x0000900804ff75b2 */ /* 0x0048a20008000100 */
[----:B------:R4:W3:Y:S01]  /*0b90*/  SYNCS.EXCH.64 URZ, [UR4+0xb0], UR6 ;  /* 0x0000b00604ff75b2 */ /* 0x0008e20008000100 */
[----:B------:R4:W1:Y:S01]  /*0ba0*/  SYNCS.EXCH.64 URZ, [UR4+0x98], UR8 ;  /* 0x0000980804ff75b2 */ /* 0x0008620008000100 */
[----:B------:R4:W1:Y:S01]  /*0bb0*/  SYNCS.EXCH.64 URZ, [UR4+0xb8], UR6 ;  /* 0x0000b80604ff75b2 */ /* 0x0008620008000100 */
[----:B------:R4:W1:Y:S01]  /*0bc0*/  SYNCS.EXCH.64 URZ, [UR4+0xa0], UR8 ;  /* 0x0000a00804ff75b2 */ /* 0x0008620008000100 */
[----:B------:R4:W1:Y:S01]  /*0bd0*/  SYNCS.EXCH.64 URZ, [UR4+0xc0], UR6 ;  /* 0x0000c00604ff75b2 */ /* 0x0008620008000100 */
[----:B------:R4:W1:Y:S01]  /*0be0*/  SYNCS.EXCH.64 URZ, [UR4+0xa8], UR8 ;  /* 0x0000a80804ff75b2 */ /* 0x0008620008000100 */
[----:B------:R4:W1:Y:S02]  /*0bf0*/  SYNCS.EXCH.64 URZ, [UR4+0xc8], UR6 ;  /* 0x0000c80604ff75b2 */ /* 0x0008640008000100 */
[----:B----4-:R-:W-:Y:S01]  /*0c00*/  NOP ;  /* 0x0000000000007918 */ /* 0x010fe20000000000 */
.L_x_13:
[----:B------:R-:W4:Y:S01]  /*0c10*/  SHFL.IDX PT, R2, R46, RZ, 0x1f ;  /* 0x00001fff2e027589 */ /* 0x000f2200000e0000 */
[----:B------:R-:W1:Y:S01]  /*0c20*/  S2UR UR54, SR_CgaCtaId ;  /* 0x00000000003679c3 */ /* 0x000e620000008800 */
[----:B------:R-:W-:Y:S01]  /*0c30*/  NOP ;  /* 0x0000000000007918 */ /* 0x000fe20000000000 */
[----:B----4-:R-:W-:-:S13]  /*0c40*/  ISETP.NE.AND P0, PT, R2, 0x3, PT ;  /* 0x000000030200780c */ /* 0x010fda0003f05270 */
[----:B-1----:R-:W-:Y:S05]  /*0c50*/  @P0 BRA `(.L_x_14) ;  /* 0x0000000000340947 */ /* 0x002fea0003800000 */
[----:B--23--:R-:W-:Y:S01]  /*0c60*/  UMOV UR4, 0x400 ;  /* 0x0000040000047882 */ /* 0x00cfe20000000000 */
[----:B------:R-:W-:Y:S01]  /*0c70*/  UMOV UR6, 0x20 ;  /* 0x0000002000067882 */ /* 0x000fe20000000000 */
[----:B------:R-:W-:Y:S02]  /*0c80*/  ULEA UR4, UR54, UR4, 0x18 ;  /* 0x0000000436047291 */ /* 0x000fe4000f8ec0ff */
[----:B------:R-:W-:-:S04]  /*0c90*/  UIADD3 UR6, UPT, UPT, -UR6, 0x100000, URZ ;  /* 0x0010000006067890 */ /* 0x000fc8000fffe1ff */
[----:B------:R-:W-:Y:S02]  /*0ca0*/  USHF.L.U32 UR7, UR6, 0xb, URZ ;  /* 0x0000000b06077899 */ /* 0x000fe400080006ff */
[----:B------:R-:W-:Y:S01]  /*0cb0*/  USHF.L.U32 UR6, UR6, 0x1, URZ ;  /* 0x0000000106067899 */ /* 0x000fe200080006ff */
[----:B------:R-:W-:Y:S01]  /*0cc0*/  ELECT P0, URZ, PT ;  /* 0x0000000000ff782f */ /* 0x000fe20003800000 */
[----:B------:R-:W1:Y:S10]  /*0cd0*/  FENCE.VIEW.ASYNC.S ;  /* 0x00000000000073c6 */ /* 0x000e740000000000 */
[----:B-1----:R1:W4:Y:S01]  /*0ce0*/  SYNCS.EXCH.64 URZ, [UR4+0xd0], UR6 ;  /* 0x0000d00604ff75b2 */ /* 0x0023220008000100 */
[----:B------:R1:W2:Y:S01]  /*0cf0*/  SYNCS.EXCH.64 URZ, [UR4+0xe0], UR6 ;  /* 0x0000e00604ff75b2 */ /* 0x0002a20008000100 */
[----:B------:R1:W3:Y:S01]  /*0d00*/  SYNCS.EXCH.64 URZ, [UR4+0xd8], UR6 ;  /* 0x0000d80604ff75b2 */ /* 0x0002e20008000100 */
[----:B------:R1:W1:Y:S01]  /*0d10*/  SYNCS.EXCH.64 URZ, [UR4+0xe8], UR6 ;  /* 0x0000e80604ff75b2 */ /* 0x0002620008000100 */
[----:B------:R-:W-:Y:S01]  /*0d20*/  NOP ;  /* 0x0000000000007918 */ /* 0x000fe20000000000 */
.L_x_14:
[----:B-123--:R-:W1:Y:S01]  /*0d30*/  LDCU UR4, c[0x0][0x36c] ;  /* 0x00006d80ff0477ac */ /* 0x00ee620008000800 */
[----:B------:R-:W-:Y:S01]  /*0d40*/  ISETP.NE.OR P3, PT, R0, 0x2, !P3 ;  /* 0x000000020000780c */ /* 0x000fe20005f65670 */
[----:B------:R-:W-:Y:S01]  /*0d50*/  NOP ;  /* 0x0000000000007918 */ /* 0x000fe20000000000 */
[----:B------:R-:W-:Y:S01]  /*0d60*/  LOP3.LUT R0, R55, 0x1f, RZ, 0xc0, !PT ;  /* 0x0000001f37007812 */ /* 0x000fe200078ec0ff */
[----:B------:R-:W-:Y:S02]  /*0d70*/  UISETP.NE.AND UP4, UPT, UR22, URZ, UPT ;  /* 0x000000ff1600728c */ /* 0x000fe4000bf85270 */
[----:B-1----:R-:W-:-:S09]  /*0d80*/  UISETP.EQ.U32.AND UP5, UPT, UR4, 0x1, UPT ;  /* 0x000000010400788c */ /* 0x002fd2000bfa2070 */
[----:B------:R-:W-:Y:S05]  /*0d90*/  BRA.U !UP5, `(.L_x_15) ;  /* 0x000000010d087547 */ /* 0x000fea000b800000 */
[----:B----4-:R-:W-:Y:S01]  /*0da0*/  UCGABAR_ARV ;  /* 0x00000000000079c7 */ /* 0x010fe20008000000 */
[----:B------:R-:W-:Y:S05]  /*0db0*/  BRA `(.L_x_16) ;  /* 0x0000000000047947 */ /* 0x000fea0003800000 */
.L_x_15:
[----:B----4-:R-:W-:Y:S01]  /*0dc0*/  NOP ;  /* 0x0000000000007918 */ /* 0x010fe20000000000 */
.L_x_16:
[----:B------:R-:W1:Y:S01]  /*0dd0*/  S2UR UR29, SR_CTAID.X ;  /* 0x00000000001d79c3 */ /* 0x000e620000002500 */
[----:B------:R-:W-:-:S05]  /*0de0*/  CS2R.32 R48, SR_CgaSize ;  /* 0x0000000000307805 */ /* 0x000fca0000008a00 */
[----:B------:R-:W-:-:S05]  /*0df0*/  IMAD R48, R48, -0xa0, RZ ;  /* 0xffffff6030307824 */ /* 0x000fca00078e02ff */
[----:B------:R-:W-:-:S14]  /*0e00*/  R2UR UR5, R48 ;  /* 0x00000000300572ca */ /* 0x000fdc00000e0000 */
[----:B------:R-:W2:Y:S01]  /*0e10*/  LDCU UR5, c[0x0][UR5+0x2b0] ;  /* 0x00005600050577ac */ /* 0x000ea20008000800 */
[----:B------:R-:W-:-:S05]  /*0e20*/  CS2R.32 R48, SR_CgaSize ;  /* 0x0000000000307805 */ /* 0x000fca0000008a00 */
[----:B------:R-:W-:-:S05]  /*0e30*/  IMAD R48, R48, -0xa0, RZ ;  /* 0xffffff6030307824 */ /* 0x000fca00078e02ff */
[----:B------:R-:W-:-:S14]  /*0e40*/  R2UR UR4, R48 ;  /* 0x00000000300472ca */ /* 0x000fdc00000e0000 */
[----:B------:R-:W3:Y:S01]  /*0e50*/  LDCU UR4, c[0x0][UR4+0x2b4] ;  /* 0x00005680040477ac */ /* 0x000ee20008000800 */
[----:B------:R-:W4:Y:S01]  /*0e60*/  S2UR UR32, SR_CTAID.Y ;  /* 0x00000000002079c3 */ /* 0x000f220000002600 */
[----:B------:R-:W-:-:S05]  /*0e70*/  CS2R.32 R48, SR_CgaSize ;  /* 0x0000000000307805 */ /* 0x000fca0000008a00 */
[----:B------:R-:W-:-:S05]  /*0e80*/  IMAD R48, R48, -0xa0, RZ ;  /* 0xffffff6030307824 */ /* 0x000fca00078e02ff */
[----:B------:R-:W-:-:S14]  /*0e90*/  R2UR UR7, R48 ;  /* 0x00000000300772ca */ /* 0x000fdc00000e0000 */
[----:B------:R-:W3:Y:S01]  /*0ea0*/  LDCU UR7, c[0x0][UR7+0x2a0] ;  /* 0x00005400070777ac */ /* 0x000ee20008000800 */
[----:B------:R-:W-:-:S05]  /*0eb0*/  CS2R.32 R48, SR_CgaSize ;  /* 0x0000000000307805 */ /* 0x000fca0000008a00 */
[----:B------:R-:W-:-:S05]  /*0ec0*/  IMAD R48, R48, -0xa0, RZ ;  /* 0xffffff6030307824 */ /* 0x000fca00078e02ff */
[----:B------:R-:W-:-:S14]  /*0ed0*/  R2UR UR8, R48 ;  /* 0x00000000300872ca */ /* 0x000fdc00000e0000 */
[----:B------:R-:W3:Y:S01]  /*0ee0*/  LDCU UR8, c[0x0][UR8+0x2a4] ;  /* 0x00005480080877ac */ /* 0x000ee20008000800 */
[----:B------:R-:W-:Y:S02]  /*0ef0*/  ULOP3.LUT UR46, UR54, 0x1, URZ, 0xc0, !UPT ;  /* 0x00000001362e7892 */ /* 0x000fe4000f8ec0ff */
[----:B------:R-:W-:Y:S02]  /*0f00*/  USHF.R.U32.HI UR26, URZ, 0x1, UR54 ;  /* 0x00000001ff1a7899 */ /* 0x000fe40008011636 */
[----:B------:R-:W-:Y:S02]  /*0f10*/  UISETP.GT.U32.AND UP1, UPT, UR46, 0xffff, UPT ;  /* 0x0000ffff2e00788c */ /* 0x000fe4000bf24070 */
[----:B------:R-:W-:Y:S01]  /*0f20*/  USHF.L.U32 UR28, UR54, 0x9, URZ ;  /* 0x00000009361c7899 */ /* 0x000fe200080006ff */
[----:B-1----:R-:W-:Y:S01]  /*0f30*/  I2FP.F32.U32 R3, UR29 ;  /* 0x0000001d00037c45 */ /* 0x002fe20008201000 */
[----:B------:R-:W1:Y:S04]  /*0f40*/  LDCU UR23, c[0x0][0xb24] ;  /* 0x00016480ff1777ac */ /* 0x000e680008000800 */
[----:B--2---:R-:W-:Y:S01]  /*0f50*/  FMUL R3, R3, UR5 ;  /* 0x0000000503037c20 */ /* 0x004fe20008400000 */
[----:B------:R-:W2:Y:S01]  /*0f60*/  LDCU UR40, c[0x0][0xb24] ;  /* 0x00016480ff2877ac */ /* 0x000ea20008000800 */
[----:B----4-:R-:W-:Y:S01]  /*0f70*/  I2FP.F32.U32 R2, UR32 ;  /* 0x0000002000027c45 */ /* 0x010fe20008201000 */
[----:B------:R-:W4:Y:S03]  /*0f80*/  LDCU UR31, c[0x0][0xb30] ;  /* 0x00016600ff1f77ac */ /* 0x000f260008000800 */
[----:B------:R-:W1:Y:S01]  /*0f90*/  F2I.U32.TRUNC.NTZ R3, R3 ;  /* 0x0000000300037305 */ /* 0x000e62000020f000 */
[----:B---3--:R-:W-:Y:S01]  /*0fa0*/  FMUL R2, R2, UR4 ;  /* 0x0000000402027c20 */ /* 0x008fe20008400000 */
[----:B------:R-:W-:-:S02]  /*0fb0*/  ULOP3.LUT UR4, UR54, 0x2, URZ, 0xc0, !UPT ;  /* 0x0000000236047892 */ /* 0x000fc4000f8ec0ff */
[----:B------:R-:W-:Y:S02]  /*0fc0*/  USHF.L.U32 UR27, UR54, 0xa, URZ ;  /* 0x0000000a361b7899 */ /* 0x000fe400080006ff */
[----:B------:R-:W-:Y:S02]  /*0fd0*/  UISETP.GT.U32.AND UP0, UPT, UR4, 0xffff, UPT ;  /* 0x0000ffff0400788c */ /* 0x000fe4000bf04070 */
[----:B------:R-:W3:Y:S01]  /*0fe0*/  F2I.U32.TRUNC.NTZ R2, R2 ;  /* 0x0000000200027305 */ /* 0x000ee2000020f000 */
[----:B------:R-:W-:Y:S01]  /*0ff0*/  UMOV UR35, 0x5 ;  /* 0x0000000500237882 */ /* 0x000fe20000000000 */
[----:B------:R-:W-:Y:S02]  /*1000*/  USEL UR24, UR46, 0xffff, !UP1 ;  /* 0x0000ffff2e187887 */ /* 0x000fe4000c800000 */
[----:B------:R-:W-:Y:S01]  /*1010*/  USEL UR25, UR4, 0xffff, !UP0 ;  /* 0x0000ffff04197887 */ /* 0x000fe2000c000000 */
[----:B-1----:R-:W-:Y:S02]  /*1020*/  R2UR UR5, R3 ;  /* 0x00000000030572ca */ /* 0x002fe400000e0000 */
[----:B---3--:R-:W-:-:S02]  /*1030*/  R2UR UR6, R2 ;  /* 0x00000000020672ca */ /* 0x008fc400000e0000 */
[----:B------:R-:W-:-:S09]  /*1040*/  PRMT R2, RZ, 0x7610, R2 ;  /* 0x00007610ff027816 */ /* 0x000fd20000000002 */
[----:B------:R-:W-:-:S04]  /*1050*/  UIADD3 UR5, UPT, UPT, -UR5, URZ, URZ ;  /* 0x000000ff05057290 */ /* 0x000fc8000fffe1ff */
[----:B------:R-:W-:Y:S02]  /*1060*/  UIMAD UR5, UR7, UR5, UR29 ;  /* 0x00000005070572a4 */ /* 0x000fe4000f8e021d */
[----:B------:R-:W-:-:S04]  /*1070*/  UIADD3 UR4, UPT, UPT, -UR6, URZ, URZ ;  /* 0x000000ff06047290 */ /* 0x000fc8000fffe1ff */
[----:B------:R-:W-:Y:S01]  /*1080*/  IMAD.U32 R48, RZ, RZ, UR5 ;  /* 0x00000005ff307e24 */ /* 0x000fe2000f8e00ff */
[----:B------:R-:W-:-:S06]  /*1090*/  UIMAD UR4, UR8, UR4, UR32 ;  /* 0x00000004080472a4 */ /* 0x000fcc000f8e0220 */
[----:B------:R-:W-:Y:S01]  /*10a0*/  IMAD.U32 R47, RZ, RZ, UR4 ;  /* 0x00000004ff2f7e24 */ /* 0x000fe2000f8e00ff */
[----:B--2-4-:R-:W-:Y:S06]  /*10b0*/  BRA.U UP4, `(.L_x_17) ;  /* 0x0000000104447547 */ /* 0x014fec000b800000 */
[----:B------:R-:W-:Y:S02]  /*10c0*/  R2UR UR4, R47 ;  /* 0x000000002f0472ca */ /* 0x000fe400000e0000 */
[----:B------:R-:W-:-:S11]  /*10d0*/  R2UR UR6, R48 ;  /* 0x00000000300672ca */ /* 0x000fd600000e0000 */
[----:B------:R-:W-:Y:S02]  /*10e0*/  UISETP.NE.AND UP0, UPT, UR4, URZ, UPT ;  /* 0x000000ff0400728c */ /* 0x000fe4000bf05270 */
[----:B------:R-:W-:Y:S02]  /*10f0*/  UISETP.NE.AND UP1, UPT, UR4, 0x1, UPT ;  /* 0x000000010400788c */ /* 0x000fe4000bf25270 */
[----:B------:R-:W-:Y:S02]  /*1100*/  UISETP.NE.AND UP2, UPT, UR6, URZ, UP0 ;  /* 0x000000ff0600728c */ /* 0x000fe40008745270 */
[----:B------:R-:W-:Y:S02]  /*1110*/  USEL UR4, URZ, 0x2, UP0 ;  /* 0x00000002ff047887 */ /* 0x000fe40008000000 */
[----:B------:R-:W-:Y:S02]  /*1120*/  USEL UR8, URZ, 0x1, UP2 ;  /* 0x00000001ff087887 */ /* 0x000fe40009000000 */
[----:B------:R-:W-:-:S02]  /*1130*/  UISETP.NE.AND UP2, UPT, UR6, URZ, UPT ;  /* 0x000000ff0600728c */ /* 0x000fc4000bf45270 */
[----:B------:R-:W-:Y:S02]  /*1140*/  USEL UR5, URZ, 0x4, UP1 ;  /* 0x00000004ff057887 */ /* 0x000fe40008800000 */
[----:B------:R-:W-:Y:S02]  /*1150*/  UISETP.NE.AND UP0, UPT, UR6, 0x1, UPT ;  /* 0x000000010600788c */ /* 0x000fe4000bf05270 */
[----:B------:R-:W-:Y:S02]  /*1160*/  USEL UR6, URZ, 0x8, UP1 ;  /* 0x00000008ff067887 */ /* 0x000fe40008800000 */
[----:B------:R-:W-:Y:S02]  /*1170*/  USEL UR7, UR5, 0x4, UP2 ;  /* 0x0000000405077887 */ /* 0x000fe40009000000 */
[----:B------:R-:W-:Y:S02]  /*1180*/  USEL UR4, UR4, 0x2, UP0 ;  /* 0x0000000204047887 */ /* 0x000fe40008000000 */
[----:B------:R-:W-:-:S02]  /*1190*/  USEL UR5, UR6, 0x8, UP0 ;  /* 0x0000000806057887 */ /* 0x000fc40008000000 */
[----:B------:R-:W-:-:S04]  /*11a0*/  UIADD3 UR4, UPT, UPT, UR4, UR7, UR8 ;  /* 0x0000000704047290 */ /* 0x000fc8000fffe008 */
[----:B------:R-:W-:-:S06]  /*11b0*/  UIADD3 UR4, UPT, UPT, UR4, UR5, URZ ;  /* 0x0000000504047290 */ /* 0x000fcc000fffe0ff */
[----:B------:R-:W-:-:S07]  /*11c0*/  IMAD.U32 R2, RZ, RZ, UR4 ;  /* 0x00000004ff027e24 */ /* 0x000fce000f8e00ff */
.L_x_17:
[----:B------:R-:W1:Y:S01]  /*11d0*/  S2UR UR36, SR_CTAID.Z ;  /* 0x00000000002479c3 */ /* 0x000e620000002700 */
[----:B------:R-:W-:Y:S01]  /*11e0*/  UISETP.GE.AND UP0, UPT, UR23, 0x1, UPT ;  /* 0x000000011700788c */ /* 0x000fe2000bf06270 */
[----:B------:R-:W-:-:S08]  /*11f0*/  UMOV UR34, 0x3 ;  /* 0x0000000300227882 */ /* 0x000fd00000000000 */
[----:B------:R-:W-:Y:S05]  /*1200*/  BRA.U !UP0, `(.L_x_18) ;  /* 0x0000000108d47547 */ /* 0x000fea000b800000 */
[----:B------:R-:W2:Y:S01]  /*1210*/  LDCU.128 UR12, c[0x0][0xb10] ;  /* 0x00016200ff0c77ac */ /* 0x000ea20008000c00 */
[----:B------:R-:W3:Y:S01]  /*1220*/  LDCU UR6, c[0x0][0x370] ;  /* 0x00006e00ff0677ac */ /* 0x000ee20008000800 */
[----:B------:R-:W4:Y:S01]  /*1230*/  LDCU UR5, c[0x0][0x374] ;  /* 0x00006e80ff0577ac */ /* 0x000f220008000800 */
[----:B------:R-:W1:Y:S01]  /*1240*/  LDCU UR30, c[0x0][0xb0c] ;  /* 0x00016180ff1e77ac */ /* 0x000e620008000800 */
[----:B------:R-:W1:Y:S01]  /*1250*/  LDCU UR4, c[0x0][0xb20] ;  /* 0x00016400ff0477ac */ /* 0x000e620008000800 */
[----:B------:R-:W1:Y:S01]  /*1260*/  LDCU.64 UR8, c[0x0][0xb28] ;  /* 0x00016500ff0877ac */ /* 0x000e620008000a00 */
[----:B--2---:R-:W-:Y:S02]  /*1270*/  UISETP.NE.AND UP0, UPT, UR14, 0x1, UPT ;  /* 0x000000010e00788c */ /* 0x004fe4000bf05270 */
[----:B----4-:R-:W-:Y:S02]  /*1280*/  UIMAD.WIDE.U32 UR10, UR5, UR15, URZ ;  /* 0x0000000f050a72a5 */ /* 0x010fe4000f8e00ff */
[----:B---3--:R-:W-:-:S02]  /*1290*/  UIMAD.WIDE.U32 UR18, UR6, UR12, URZ ;  /* 0x0000000c061272a5 */ /* 0x008fc4000f8e00ff */
[----:B-1----:R-:W-:Y:S02]  /*12a0*/  UISETP.NE.AND UP1, UPT, UR30, 0x1, UPT ;  /* 0x000000011e00788c */ /* 0x002fe4000bf25270 */
[----:B------:R-:W-:Y:S01]  /*12b0*/  UISETP.NE.AND UP2, UPT, UR23, 0x1, UPT ;  /* 0x000000011700788c */ /* 0x000fe2000bf45270 */
[----:B------:R-:W-:Y:S02]  /*12c0*/  UMOV UR10, UR11 ;  /* 0x0000000b000a7c82 */ /* 0x000fe40008000000 */
[----:B------:R-:W-:Y:S01]  /*12d0*/  UMOV UR18, UR19 ;  /* 0x0000001300127c82 */ /* 0x000fe20008000000 */
[----:B------:R-:W-:Y:S02]  /*12e0*/  @UP0 USHF.R.U32.HI UR5, URZ, UR4, UR10 ;  /* 0x00000004ff050299 */ /* 0x000fe4000801160a */
[----:B------:R-:W-:Y:S02]  /*12f0*/  UIMAD.WIDE.U32 UR20, UR32, UR15, URZ ;  /* 0x0000000f201472a5 */ /* 0x000fe4000f8e00ff */
[----:B------:R-:W-:-:S02]  /*1300*/  UIMAD.WIDE.U32 UR10, UR5, UR8, URZ ;  /* 0x00000008050a72a5 */ /* 0x000fc4000f8e00ff */
[----:B------:R-:W-:Y:S02]  /*1310*/  @UP1 USHF.R.U32.HI UR6, URZ, UR13, UR18 ;  /* 0x0000000dff061299 */ /* 0x000fe40008011612 */
[----:B------:R-:W-:Y:S02]  /*1320*/  UIMAD.WIDE.U32 UR16, UR29, UR12, URZ ;  /* 0x0000000c1d1072a5 */ /* 0x000fe4000f8e00ff */
[----:B------:R-:W-:Y:S01]  /*1330*/  UIMAD.WIDE.U32 UR18, UR6, UR8, URZ ;  /* 0x00000008061272a5 */ /* 0x000fe2000f8e00ff */
[----:B------:R-:W-:Y:S01]  /*1340*/  UMOV UR20, UR21 ;  /* 0x0000001500147c82 */ /* 0x000fe20008000000 */
[----:B------:R-:W-:Y:S01]  /*1350*/  UMOV UR10, UR11 ;  /* 0x0000000b000a7c82 */ /* 0x000fe20008000000 */
[----:B------:R-:W-:Y:S02]  /*1360*/  USHF.R.U32.HI UR20, URZ, UR4, UR20 ;  /* 0x00000004ff147299 */ /* 0x000fe40008011614 */
[----:B------:R-:W-:Y:S02]  /*1370*/  @UP2 USHF.R.U32.HI UR5, URZ, UR9, UR10 ;  /* 0x00000009ff052299 */ /* 0x000fe4000801160a */
[----:B------:R-:W-:Y:S01]  /*1380*/  UMOV UR7, UR19 ;  /* 0x0000001300077c82 */ /* 0x000fe20008000000 */
[----:B------:R-:W-:Y:S01]  /*1390*/  UMOV UR16, UR17 ;  /* 0x0000001100107c82 */ /* 0x000fe20008000000 */
[----:B------:R-:W-:-:S02]  /*13a0*/  @UP2 USHF.R.U32.HI UR6, URZ, UR9, UR7 ;  /* 0x00000009ff062299 */ /* 0x000fc40008011607 */
[----:B------:R-:W-:Y:S02]  /*13b0*/  USHF.R.U32.HI UR13, URZ, UR13, UR16 ;  /* 0x0000000dff0d7299 */ /* 0x000fe40008011610 */
[----:B------:R-:W-:Y:S02]  /*13c0*/  USEL UR4, UR32, UR20, !UP0 ;  /* 0x0000001420047287 */ /* 0x000fe4000c000000 */
[----:B------:R-:W-:Y:S02]  /*13d0*/  UIMAD UR7, UR5, UR23, URZ ;  /* 0x00000017050772a4 */ /* 0x000fe4000f8e02ff */
[----:B------:R-:W-:Y:S02]  /*13e0*/  USEL UR5, UR29, UR13, !UP1 ;  /* 0x0000000d1d057287 */ /* 0x000fe4000c800000 */
[----:B------:R-:W-:Y:S02]  /*13f0*/  UIMAD UR12, UR6, UR23, URZ ;  /* 0x00000017060c72a4 */ /* 0x000fe4000f8e02ff */
[----:B------:R-:W-:-:S02]  /*1400*/  UISETP.GE.AND UP0, UPT, UR4, UR7, UPT ;  /* 0x000000070400728c */ /* 0x000fc4000bf06270 */
[----:B------:R-:W-:Y:S02]  /*1410*/  UIMAD.WIDE.U32 UR10, UR4, UR8, URZ ;  /* 0x00000008040a72a5 */ /* 0x000fe4000f8e00ff */
[----:B------:R-:W-:Y:S02]  /*1420*/  UISETP.GE.OR UP0, UPT, UR5, UR12, UP0 ;  /* 0x0000000c0500728c */ /* 0x000fe40008706670 */
[----:B------:R-:W-:Y:S02]  /*1430*/  UIMAD.WIDE.U32 UR12, UR5, UR8, URZ ;  /* 0x00000008050c72a5 */ /* 0x000fe4000f8e00ff */
[----:B------:R-:W-:Y:S01]  /*1440*/  UIADD3 UR10, UPT, UPT, -UR4, URZ, URZ ;  /* 0x000000ff040a7290 */ /* 0x000fe2000fffe1ff */
[----:B------:R-:W-:Y:S01]  /*1450*/  UMOV UR8, UR11 ;  /* 0x0000000b00087c82 */ /* 0x000fe20008000000 */
[----:B------:R-:W-:Y:S02]  /*1460*/  UIADD3 UR11, UPT, UPT, -UR5, URZ, URZ ;  /* 0x000000ff050b7290 */ /* 0x000fe4000fffe1ff */
[----:B------:R-:W-:-:S03]  /*1470*/  USHF.R.U32.HI UR8, URZ, UR9, UR8 ;  /* 0x00000009ff087299 */ /* 0x000fc60008011608 */
[----:B------:R-:W-:Y:S01]  /*1480*/  @!UP0 UMOV UR7, UR13 ;  /* 0x0000000d00078c82 */ /* 0x000fe20008000000 */
[----:B------:R-:W-:Y:S02]  /*1490*/  UIMAD UR32, UR14, UR10, UR32 ;  /* 0x0000000a0e2072a4 */ /* 0x000fe4000f8e0220 */
[----:B------:R-:W-:Y:S02]  /*14a0*/  USEL UR8, UR4, UR8, !UP2 ;  /* 0x0000000804087287 */ /* 0x000fe4000d000000 */
[----:B------:R-:W-:Y:S02]  /*14b0*/  @!UP0 USHF.R.U32.HI UR7, URZ, UR9, UR7 ;  /* 0x00000009ff078299 */ /* 0x000fe40008011607 */
[----:B------:R-:W-:Y:S02]  /*14c0*/  UIADD3 UR9, UPT, UPT, -UR8, URZ, URZ ;  /* 0x000000ff08097290 */ /* 0x000fe4000fffe1ff */
[----:B------:R-:W-:Y:S02]  /*14d0*/  @!UP0 USEL UR7, UR5, UR7, !UP2 ;  /* 0x0000000705078287 */ /* 0x000fe4000d000000 */
[----:B------:R-:W-:-:S02]  /*14e0*/  UIMAD UR9, UR23, UR9, UR4 ;  /* 0x00000009170972a4 */ /* 0x000fc4000f8e0204 */
[----:B------:R-:W-:Y:S02]  /*14f0*/  @!UP0 UIADD3 UR8, UPT, UPT, UR8, -UR7, URZ ;  /* 0x8000000708088290 */ /* 0x000fe4000fffe0ff */
[----:B------:R-:W-:Y:S02]  /*1500*/  @!UP0 UIMAD UR6, UR9, UR6, UR7 ;  /* 0x00000006090682a4 */ /* 0x000fe4000f8e0207 */
[----:B------:R-:W-:Y:S02]  /*1510*/  @!UP0 UIMAD UR4, UR8, UR23, UR5 ;  /* 0x00000017080482a4 */ /* 0x000fe4000f8e0205 */
[----:B------:R-:W-:Y:S02]  /*1520*/  UIMAD UR29, UR30, UR11, UR29 ;  /* 0x0000000b1e1d72a4 */ /* 0x000fe4000f8e021d */
[----:B------:R-:W-:Y:S01]  /*1530*/  UIMAD UR32, UR4, UR14, UR32 ;  /* 0x0000000e042072a4 */ /* 0x000fe2000f8e0220 */
[----:B------:R-:W-:Y:S02]  /*1540*/  @!UP0 UMOV UR5, UR6 ;  /* 0x0000000600058c82 */ /* 0x000fe40008000000 */
[----:B------:R-:W-:-:S12]  /*1550*/  UIMAD UR29, UR5, UR30, UR29 ;  /* 0x0000001e051d72a4 */ /* 0x000fd8000f8e021d */
.L_x_18:
[----:B------:R-:W-:Y:S02]  /*1560*/  UISETP.NE.AND UP1, UPT, UR31, 0x1, UPT ;  /* 0x000000011f00788c */ /* 0x000fe4000bf25270 */
[----:B------:R-:W-:Y:S02]  /*1570*/  ULOP3.LUT UR24, UR24, 0xffff, URZ, 0xc0, !UPT ;  /* 0x0000ffff18187892 */ /* 0x000fe4000f8ec0ff */
[----:B------:R-:W-:Y:S02]  /*1580*/  ULOP3.LUT UR21, UR25, 0xffff, URZ, 0xc0, !UPT ;  /* 0x0000ffff19157892 */ /* 0x000fe4000f8ec0ff */
[----:B------:R-:W-:Y:S02]  /*1590*/  UISETP.NE.AND UP0, UPT, UR22, 0x2, UPT ;  /* 0x000000021600788c */ /* 0x000fe4000bf05270 */
[----:B------:R-:W-:Y:S02]  /*15a0*/  ULOP3.LUT UR28, UR28, 0x400, URZ, 0xc0, !UPT ;  /* 0x000004001c1c7892 */ /* 0x000fe4000f8ec0ff */
[----:B------:R-:W-:-:S02]  /*15b0*/  ULOP3.LUT UR27, UR27, 0x400, URZ, 0xc0, !UPT ;  /* 0x000004001b1b7892 */ /* 0x000fc4000f8ec0ff */
[----:B------:R-:W-:Y:S02]  /*15c0*/  USHF.L.U32 UR24, UR35, UR24, URZ ;  /* 0x0000001823187299 */ /* 0x000fe400080006ff */
[----:B------:R-:W-:Y:S01]  /*15d0*/  USHF.L.U32 UR21, UR34, UR21, URZ ;  /* 0x0000001522157299 */ /* 0x000fe200080006ff */
[----:B------:R-:W-:Y:S11]  /*15e0*/  BRA.U UP1, `(.L_x_19) ;  /* 0x0000000101447547 */ /* 0x000ff6000b800000 */
[----:B------:R-:W2:Y:S01]  /*15f0*/  LDCU.128 UR8, c[0x0][0xb10] ;  /* 0x00016200ff0877ac */ /* 0x000ea20008000c00 */
[----:B------:R-:W3:Y:S01]  /*1600*/  LDCU UR12, c[0x0][0xb0c] ;  /* 0x00016180ff0c77ac */ /* 0x000ee20008000800 */
[----:B------:R-:W4:Y:S01]  /*1610*/  LDCU UR13, c[0x0][0xb20] ;  /* 0x00016400ff0d77ac */ /* 0x000f220008000800 */
[----:B--2---:R-:W-:Y:S02]  /*1620*/  UIMAD.WIDE.U32 UR6, UR29, UR8, URZ ;  /* 0x000000081d0672a5 */ /* 0x004fe4000f8e00ff */
[----:B------:R-:W-:Y:S02]  /*1630*/  UIMAD.WIDE.U32 UR4, UR32, UR11, URZ ;  /* 0x0000000b200472a5 */ /* 0x000fe4000f8e00ff */
[----:B---3--:R-:W-:Y:S02]  /*1640*/  UISETP.NE.AND UP2, UPT, UR12, 0x1, UPT ;  /* 0x000000010c00788c */ /* 0x008fe4000bf45270 */
[----:B------:R-:W-:Y:S01]  /*1650*/  UISETP.NE.AND UP1, UPT, UR10, 0x1, UPT ;  /* 0x000000010a00788c */ /* 0x000fe2000bf25270 */
[----:B------:R-:W-:-:S02]  /*1660*/  UMOV UR6, UR7 ;  /* 0x0000000700067c82 */ /* 0x000fc40008000000 */
[----:B------:R-:W-:Y:S01]  /*1670*/  UMOV UR4, UR5 ;  /* 0x0000000500047c82 */ /* 0x000fe20008000000 */
[----:B------:R-:W-:Y:S02]  /*1680*/  USHF.R.U32.HI UR9, URZ, UR9, UR6 ;  /* 0x00000009ff097299 */ /* 0x000fe40008011606 */
[----:B----4-:R-:W-:Y:S02]  /*1690*/  USHF.R.U32.HI UR4, URZ, UR13, UR4 ;  /* 0x0000000dff047299 */ /* 0x010fe40008011604 */
[----:B------:R-:W-:Y:S02]  /*16a0*/  USEL UR5, UR29, UR9, !UP2 ;  /* 0x000000091d057287 */ /* 0x000fe4000d000000 */
[----:B------:R-:W-:-:S04]  /*16b0*/  USEL UR4, UR32, UR4, !UP1 ;  /* 0x0000000420047287 */ /* 0x000fc8000c800000 */
[----:B------:R-:W-:Y:S02]  /*16c0*/  UIADD3 UR6, UPT, UPT, UR5, -UR4, URZ ;  /* 0x8000000405067290 */ /* 0x000fe4000fffe0ff */
[----:B------:R-:W-:Y:S02]  /*16d0*/  UIADD3 UR4, UPT, UPT, -UR5, UR4, URZ ;  /* 0x0000000405047290 */ /* 0x000fe4000fffe1ff */
[----:B------:R-:W-:Y:S02]  /*16e0*/  UIMAD UR32, UR6, UR10, UR32 ;  /* 0x0000000a062072a4 */ /* 0x000fe4000f8e0220 */
[----:B------:R-:W-:-:S12]  /*16f0*/  UIMAD UR29, UR4, UR12, UR29 ;  /* 0x0000000c041d72a4 */ /* 0x000fd8000f8e021d */
.L_x_19:
[----:B------:R-:W-:Y:S05]  /*1700*/  BRA.U !UP5, `(.L_x_20) ;  /* 0x000000010d0c7547 */ /* 0x000fea000b800000 */
[----:B------:R-:W-:Y:S01]  /*1710*/  UCGABAR_WAIT ;  /* 0x0000000000007dc7 */ /* 0x000fe20008000000 */
[----:B------:R-:W-:Y:S01]  /*1720*/  CCTL.IVALL ;  /* 0x00000000ff00798f */ /* 0x000fe20002000000 */
[----:B------:R-:W-:Y:S05]  /*1730*/  BRA `(.L_x_21) ;  /* 0x0000000000047947 */ /* 0x000fea0003800000 */
.L_x_20:
[----:B------:R-:W-:Y:S06]  /*1740*/  BAR.SYNC.DEFER_BLOCKING 0x0 ;  /* 0x0000000000007b1d */ /* 0x000fec0000010000 */
.L_x_21:
[----:B------:R-:W-:Y:S05]  /*1750*/  BRA.U UP0, `(.L_x_22) ;  /* 0x0000001100c87547 */ /* 0x000fea000b800000 */
[----:B------:R-:W2:Y:S01]  /*1760*/  LDCU UR6, c[0x0][0x38c] ;  /* 0x00007180ff0677ac */ /* 0x000ea20008000800 */
[----:B------:R-:W-:Y:S01]  /*1770*/  PLOP3.LUT P1, PT, PT, PT, UP3, 0x80, 0x8 ;  /* 0x000000000008781c */ /* 0x000fe20003f2f038 */
[----:B------:R-:W-:Y:S01]  /*1780*/  IMAD.MOV.U32 R12, RZ, RZ, 0x1 ;  /* 0x00000001ff0c7424 */ /* 0x000fe200078e00ff */
[----:B------:R-:W-:Y:S01]  /*1790*/  ISETP.EQ.OR P2, PT, R0, RZ, P3 ;  /* 0x000000ff0000720c */ /* 0x000fe20001f42670 */
[----:B------:R-:W-:Y:S01]  /*17a0*/  UISETP.NE.AND UP1, UPT, UR22, URZ, UPT ;  /* 0x000000ff1600728c */ /* 0x000fe2000bf25270 */
[----:B------:R-:W-:Y:S02]  /*17b0*/  PLOP3.LUT P1, PT, P1, PT, PT, 0x8, 0x80 ;  /* 0x000000000080781c */ /* 0x000fe40000f2e170 */
[----:B------:R-:W-:Y:S01]  /*17c0*/  CS2R R10, SRZ ;  /* 0x00000000000a7805 */ /* 0x000fe2000001ff00 */
[----:B------:R-:W-:Y:S01]  /*17d0*/  IMAD.MOV.U32 R9, RZ, RZ, RZ ;  /* 0x000000ffff097224 */ /* 0x000fe200078e00ff */
[----:B------:R-:W3:Y:S01]  /*17e0*/  LDCU UR41, c[0x0][0x370] ;  /* 0x00006e00ff2977ac */ /* 0x000ee20008000800 */
[----:B------:R-:W-:Y:S01]  /*17f0*/  IMAD.MOV.U32 R8, RZ, RZ, 0x1 ;  /* 0x00000001ff087424 */ /* 0x000fe200078e00ff */
[----:B------:R-:W4:Y:S01]  /*1800*/  LDCU.64 UR30, c[0x0][0x348] ;  /* 0x00006900ff1e77ac */ /* 0x000f220008000a00 */
[----:B------:R-:W1:Y:S01]  /*1810*/  LDCU UR39, c[0x0][0x374] ;  /* 0x00006e80ff2777ac */ /* 0x000e620008000800 */
[----:B--2---:R-:W-:-:S02]  /*1820*/  UIADD3 UR5, UPT, UPT, UR6, 0x1f, URZ ;  /* 0x0000001f06057890 */ /* 0x004fc4000fffe0ff */
[----:B------:R-:W-:Y:S02]  /*1830*/  UIADD3 UR47, UPT, UPT, UR6, 0x3e, URZ ;  /* 0x0000003e062f7890 */ /* 0x000fe4000fffe0ff */
[----:B------:R-:W-:-:S04]  /*1840*/  USHF.R.S32.HI UR4, URZ, 0x1f, UR5 ;  /* 0x0000001fff047899 */ /* 0x000fc80008011405 */
[----:B------:R-:W-:Y:S02]  /*1850*/  ULEA.HI UR4, UR4, UR5, URZ, 0x5 ;  /* 0x0000000504047291 */ /* 0x000fe4000f8f28ff */
[----:B------:R-:W-:Y:S02]  /*1860*/  USHF.L.U32 UR5, UR26, 0x5, URZ ;  /* 0x000000051a057899 */ /* 0x000fe400080006ff */
[----:B------:R-:W-:Y:S02]  /*1870*/  USHF.R.S32.HI UR43, URZ, 0x5, UR4 ;  /* 0x00000005ff2b7899 */ /* 0x000fe40008011404 */
[----:B------:R-:W-:Y:S02]  /*1880*/  UIADD3 UR4, UPT, UPT, UR6, -0x1, URZ ;  /* 0xffffffff06047890 */ /* 0x000fe4000fffe0ff */
[----:B------:R-:W-:Y:S02]  /*1890*/  UISETP.LT.U32.AND UP0, UPT, UR43, 0x3, UPT ;  /* 0x000000032b00788c */ /* 0x000fe4000bf01070 */
[----:B------:R-:W-:-:S02]  /*18a0*/  UISETP.GE.U32.AND UP2, UPT, UR4, -0x3f, UPT ;  /* 0xffffffc10400788c */ /* 0x000fc4000bf46070 */
[----:B------:R-:W-:Y:S02]  /*18b0*/  USEL UR42, UR43, 0x3, UP0 ;  /* 0x000000032b2a7887 */ /* 0x000fe40008000000 */
[----:B------:R-:W-:Y:S02]  /*18c0*/  ULOP3.LUT UR44, UR5, 0x20, URZ, 0xe2, !UPT ;  /* 0x00000020052c7892 */ /* 0x000fe4000f8ee2ff */
[----:B------:R-:W-:Y:S02]  /*18d0*/  UIADD3 UR25, UPT, UPT, UR42, -0x1, URZ ;  /* 0xffffffff2a197890 */ /* 0x000fe4000fffe0ff */
[----:B------:R-:W-:Y:S02]  /*18e0*/  USEL UR26, UR33, 0x2, UP1 ;  /* 0x00000002211a7887 */ /* 0x000fe40008800000 */
[----:B------:R-:W-:Y:S02]  /*18f0*/  UIADD3 UR45, UPT, UPT, UR43, -UR42, URZ ;  /* 0x8000002a2b2d7290 */ /* 0x000fe4000fffe0ff */
[----:B------:R-:W-:Y:S01]  /*1900*/  @UP2 UIADD3 UR25, UPT, UPT, UR42, URZ, URZ ;  /* 0x000000ff2a192290 */ /* 0x000fe2000fffe0ff */
[----:B------:R-:W-:-:S03]  /*1910*/  UMOV UR5, URZ ;  /* 0x000000ff00057c82 */ /* 0x000fc60008000000 */
[----:B-1-34-:R-:W-:-:S12]  /*1920*/  UIADD3 UR25, UPT, UPT, UR25, 0x1, URZ ;  /* 0x0000000119197890 */ /* 0x01afd8000fffe0ff */
.L_x_42:
[----:B------:R-:W-:Y:S01]  /*1930*/  UISETP.NE.AND UP0, UPT, UR54, URZ, UPT ;  /* 0x000000ff3600728c */ /* 0x000fe2000bf05270 */
[----:B------:R-:W1:Y:S08]  /*1940*/  S2UR UR54, SR_CgaCtaId ;  /* 0x00000000003679c3 */ /* 0x000e700000008800 */
[----:B------:R-:W-:Y:S05]  /*1950*/  BRA.U UP0, `(.L_x_23) ;  /* 0x0000000100347547 */ /* 0x000fea000b800000 */
[----:B------:R-:W2:Y:S01]  /*1960*/  S2R R0, SR_CgaCtaId ;  /* 0x0000000000007919 */ /* 0x000ea20000008800 */
[----:B------:R-:W-:-:S04]  /*1970*/  MOV R2, 0x400 ;  /* 0x0000040000027802 */ /* 0x000fc80000000f00 */
[----:B--2---:R-:W-:Y:S02]  /*1980*/  LEA R0, R0, R2, 0x18 ;  /* 0x0000000200007211 */ /* 0x004fe400078ec0ff */
[----:B------:R-:W-:-:S03]  /*1990*/  SHF.L.U32 R2, R8, 0x1f, RZ ;  /* 0x0000001f08027819 */ /* 0x000fc600000006ff */
[----:B------:R-:W-:-:S04]  /*19a0*/  IMAD R0, R9, 0x8, R0 ;  /* 0x0000000809007824 */ /* 0x000fc800078e0200 */
[----:B------:R-:W2:Y:S02]  /*19b0*/  SYNCS.PHASECHK.TRANS64.TRYWAIT P0, [R0+URZ+0xe0], R2 ;  /* 0x0000e002000075a7 */ /* 0x000ea400080011ff */
[----:B--2---:R-:W-:Y:S05]  /*19c0*/  @!P0 BRA `(.L_x_24) ;  /* 0x0000005800e08947 */ /* 0x004fea0003800000 */
.L_x_121:
[----:B------:R-:W-:Y:S01]  /*19d0*/  VIADD R9, R9, 0x1 ;  /* 0x0000000109097836 */ /* 0x000fe20000000000 */
[----:B------:R2:W-:Y:S04]  /*19e0*/  SYNCS.ARRIVE.TRANS64.A1T0 RZ, [R0+URZ+0xd0], RZ ;  /* 0x0000d0ff00ff79a7 */ /* 0x0005e800081000ff */
[----:B------:R-:W-:-:S04]  /*19f0*/  ISETP.NE.AND P0, PT, R9, 0x2, PT ;  /* 0x000000020900780c */ /* 0x000fc80003f05270 */
[----:B------:R-:W-:Y:S02]  /*1a00*/  SEL R9, R9, RZ, P0 ;  /* 0x000000ff09097207 */ /* 0x000fe40000000000 */
[----:B--2---:R-:W-:-:S04]  /*1a10*/  SEL R0, RZ, 0x1, P0 ;  /* 0x00000001ff007807 */ /* 0x004fc80000000000 */
[----:B------:R-:W-:-:S07]  /*1a20*/  LOP3.LUT R8, R8, R0, RZ, 0x3c, !PT ;  /* 0x0000000008087212 */ /* 0x000fce00078e3cff */
.L_x_23:
[----:B------:R-:W-:Y:S01]  /*1a30*/  UMOV UR6, 0x400 ;  /* 0x0000040000067882 */ /* 0x000fe20000000000 */
[----:B------:R-:W-:Y:S01]  /*1a40*/  SHF.L.U32 R0, R12, 0x1f, RZ ;  /* 0x0000001f0c007819 */ /* 0x000fe200000006ff */
[----:B-1----:R-:W-:Y:S02]  /*1a50*/  ULEA UR6, UR54, UR6, 0x18 ;  /* 0x0000000636067291 */ /* 0x002fe4000f8ec0ff */
[----:B------:R-:W-:Y:S02]  /*1a60*/  UISETP.GE.U32.AND UP0, UPT, UR47, 0x3f, UPT ;  /* 0x0000003f2f00788c */ /* 0x000fe4000bf06070 */
[----:B------:R-:W-:Y:S02]  /*1a70*/  ULEA UR4, UR5, UR6, 0x3 ;  /* 0x0000000605047291 */ /* 0x000fe4000f8e18ff */
[----:B------:R-:W-:Y:S02]  /*1a80*/  ULEA UR11, UR32, UR46, 0x1 ;  /* 0x0000002e200b7291 */ /* 0x000fe4000f8e08ff */
[----:B------:R-:W-:-:S02]  /*1a90*/  ULEA UR35, UR29, UR44, 0x6 ;  /* 0x0000002c1d237291 */ /* 0x000fc4000f8e30ff */
[----:B------:R-:W-:Y:S01]  /*1aa0*/  USHF.L.U32 UR11, UR11, 0x5, URZ ;  /* 0x000000050b0b7899 */ /* 0x000fe200080006ff */
[----:B------:R-:W-:Y:S02]  /*1ab0*/  UMOV UR13, URZ ;  /* 0x000000ff000d7c82 */ /* 0x000fe40008000000 */
[----:B------:R1:W2:Y:S01]  /*1ac0*/  SYNCS.PHASECHK.TRANS64.TRYWAIT P0, [UR4+0x18], R0 ;  /* 0x00001800ff0075a7 */ /* 0x0002a20008001104 */
[----:B------:R-:W-:Y:S08]  /*1ad0*/  BRA.U !UP0, `(.L_x_25) ;  /* 0x0000000108cc7547 */ /* 0x000ff0000b800000 */
[----:B------:R-:W-:Y:S01]  /*1ae0*/  UMOV UR7, URZ ;  /* 0x000000ff00077c82 */ /* 0x000fe20008000000 */
[----:B------:R-:W-:-:S05]  /*1af0*/  UMOV UR4, UR5 ;  /* 0x0000000500047c82 */ /* 0x000fca0008000000 */
.L_x_31:
[----:B------:R-:W-:Y:S01]  /*1b00*/  ULEA UR33, UR4, UR6, 0x3 ;  /* 0x0000000604217291 */ /* 0x000fe2000f8e18ff */
[----:B------:R-:W-:Y:S01]  /*1b10*/  @!P3 MOV R2, 0x2000 ;  /* 0x000020000002b802 */ /* 0x000fe20000000f00 */
[----:B--2-4-:R-:W-:Y:S10]  /*1b20*/  @P0 BRA `(.L_x_26) ;  /* 0x00000000000c0947 */ /* 0x014ff40003800000 */
[----:B------:R-:W-:-:S04]  /*1b30*/  SHF.L.U32 R3, R12, 0x1f, RZ ;  /* 0x0000001f0c037819 */ /* 0x000fc800000006ff */
[----:B------:R-:W2:Y:S02]  /*1b40*/  SYNCS.PHASECHK.TRANS64.TRYWAIT P0, [UR33+0x18], R3 ;  /* 0x00001803ff0075a7 */ /* 0x000ea40008001121 */
[----:B--2---:R-:W-:Y:S05]  /*1b50*/  @!P0 BRA `(.L_x_27) ;  /* 0x0000005800908947 */ /* 0x004fea0003800000 */
.L_x_26:
[----:B------:R2:W-:Y:S01]  /*1b60*/  @!P3 SYNCS.ARRIVE.TRANS64 RZ, [UR33], R2 ;  /* 0x00000002ffffb9a7 */ /* 0x0005e20008000021 */
[----:B------:R-:W-:-:S04]  /*1b70*/  ULOP3.LUT UR5, UR26, 0x2, URZ, 0xfc, !UPT ;  /* 0x000000021a057892 */ /* 0x000fc8000f8efcff */
[----:B------:R-:W-:-:S09]  /*1b80*/  UISETP.NE.AND UP0, UPT, UR5, 0x2, UPT ;  /* 0x000000020500788c */ /* 0x000fd2000bf05270 */
[----:B------:R-:W-:Y:S05]  /*1b90*/  BRA.U UP0, `(.L_x_28) ;  /* 0x0000000100047547 */ /* 0x000fea000b800000 */
[----:B------:R-:W-:Y:S05]  /*1ba0*/  BPT.TRAP 0x1 ;  /* 0x000000040000795c */ /* 0x000fea0000300000 */
.L_x_28:
[----:B------:R-:W-:Y:S04]  /*1bb0*/  BSSY.RECONVERGENT B0, `(.L_x_29) ;  /* 0x0000003000007945 */ /* 0x000fe80003800200 */
[----:B------:R-:W-:Y:S05]  /*1bc0*/  @P2 BRA `(.L_x_30) ;  /* 0x0000000000042947 */ /* 0x000fea0003800000 */
[----:B------:R-:W-:Y:S05]  /*1bd0*/  BPT.TRAP 0x1 ;  /* 0x000000040000795c */ /* 0x000fea0000300000 */
.L_x_30:
[----:B------:R-:W-:Y:S05]  /*1be0*/  BSYNC.RECONVERGENT B0 ;  /* 0x0000000000007941 */ /* 0x000fea0003800200 */
.L_x_29:
[----:B------:R-:W-:Y:S02]  /*1bf0*/  UIADD3 UR5, UPT, UPT, UR4, 0x1, URZ ;  /* 0x0000000104057890 */ /* 0x000fe4000fffe0ff */
[----:B------:R-:W-:Y:S02]  /*1c00*/  USHF.L.U32 UR4, UR4, 0xb, URZ ;  /* 0x0000000b04047899 */ /* 0x000fe400080006ff */
[----:B------:R-:W-:Y:S02]  /*1c10*/  UISETP.NE.AND UP0, UPT, UR5, 0x3, UPT ;  /* 0x000000030500788c */ /* 0x000fe4000bf05270 */
[----:B------:R-:W-:Y:S02]  /*1c20*/  ULOP3.LUT UR32, UR28, UR4, URZ, 0xfc, !UPT ;  /* 0x000000041c207292 */ /* 0x000fe4000f8efcff */
[----:B------:R-:W-:Y:S02]  /*1c30*/  USEL UR9, URZ, 0x1, UP0 ;  /* 0x00000001ff097887 */ /* 0x000fe40008000000 */
[----:B------:R-:W-:-:S02]  /*1c40*/  USEL UR5, UR5, URZ, UP0 ;  /* 0x000000ff05057287 */ /* 0x000fc40008000000 */
[----:B------:R-:W-:Y:S02]  /*1c50*/  UIADD3 UR14, UP0, UPT, UR30, 0x180, URZ ;  /* 0x000001801e0e7890 */ /* 0x000fe4000ff1e0ff */
[----:B------:R-:W-:Y:S01]  /*1c60*/  ULEA UR8, UR5, UR6, 0x3 ;  /* 0x0000000605087291 */ /* 0x000fe2000f8e18ff */
[----:B------:R-:W-:Y:S01]  /*1c70*/  LOP3.LUT R12, R12, UR9, RZ, 0x3c, !PT ;  /* 0x000000090c0c7c12 */ /* 0x000fe2000f8e3cff */
[----:B------:R-:W-:Y:S02]  /*1c80*/  ULOP3.LUT UR4, UR27, UR4, URZ, 0xfc, !UPT ;  /* 0x000000041b047292 */ /* 0x000fe4000f8efcff */
[----:B------:R-:W-:Y:S01]  /*1c90*/  USHF.L.U32 UR34, UR7, 0x5, URZ ;  /* 0x0000000507227899 */ /* 0x000fe200080006ff */
[----:B-1----:R-:W-:Y:S01]  /*1ca0*/  SHF.L.U32 R0, R12, 0x1f, RZ ;  /* 0x0000001f0c007819 */ /* 0x002fe200000006ff */
[----:B------:R-:W-:Y:S02]  /*1cb0*/  UIADD3 UR7, UPT, UPT, UR7, 0x1, URZ ;  /* 0x0000000107077890 */ /* 0x000fe4000fffe0ff */
[----:B------:R-:W-:Y:S01]  /*1cc0*/  UIADD3 UR16, UP1, UPT, UR30, 0x80, URZ ;  /* 0x000000801e107890 */ /* 0x000fe2000ff3e0ff */
[----:B------:R3:W4:Y:S01]  /*1cd0*/  SYNCS.PHASECHK.TRANS64.TRYWAIT P0, [UR8+0x18], R0 ;  /* 0x00001800ff0075a7 */ /* 0x0007220008001108 */
[----:B------:R-:W-:-:S02]  /*1ce0*/  ULEA UR32, UR32, UR6, 0x1 ;  /* 0x0000000620207291 */ /* 0x000fc4000f8e08ff */
[----:B------:R-:W-:Y:S02]  /*1cf0*/  ULEA UR4, UR4, UR6, 0x1 ;  /* 0x0000000604047291 */ /* 0x000fe4000f8e08ff */
[----:B------:R-:W-:Y:S02]  /*1d00*/  UIADD3.X UR15, UPT, UPT, URZ, UR31, URZ, UP0, !UPT ;  /* 0x0000001fff0f7290 */ /* 0x000fe400087fe4ff */
[----:B------:R-:W-:Y:S02]  /*1d10*/  UISETP.NE.AND UP0, UPT, UR7, UR25, UPT ;  /* 0x000000190700728c */ /* 0x000fe4000bf05270 */
[----:B------:R-:W-:Y:S02]  /*1d20*/  UIADD3.X UR17, UPT, UPT, URZ, UR31, URZ, UP1, !UPT ;  /* 0x0000001fff117290 */ /* 0x000fe40008ffe4ff */
[----:B------:R-:W-:Y:S02]  /*1d30*/  UIADD3 UR32, UPT, UPT, UR32, 0x3400, URZ ;  /* 0x0000340020207890 */ /* 0x000fe4000fffe0ff */
[----:B------:R-:W-:-:S02]  /*1d40*/  UIADD3 UR8, UPT, UPT, UR4, 0x6400, URZ ;  /* 0x0000640004087890 */ /* 0x000fc4000fffe0ff */
[----:B------:R-:W-:Y:S02]  /*1d50*/  UPRMT UR13, URZ, 0x5410, UR24 ;  /* 0x00005410ff0d7896 */ /* 0x000fe40008000018 */
[----:B------:R-:W-:Y:S01]  /*1d60*/  UPRMT UR4, URZ, 0x5410, UR21 ;  /* 0x00005410ff047896 */ /* 0x000fe20008000015 */
[----:B------:R-:W-:Y:S01]  /*1d70*/  UMOV UR18, 0x0 ;  /* 0x0000000000127882 */ /* 0x000fe20000000000 */
[----:B------:R-:W-:Y:S01]  /*1d80*/  UMOV UR19, 0x10000000 ;  /* 0x1000000000137882 */ /* 0x000fe20000000000 */
[----:B------:R-:W-:Y:S01]  /*1d90*/  UMOV UR12, UR36 ;  /* 0x00000024000c7c82 */ /* 0x000fe20008000000 */
[----:B------:R-:W-:Y:S01]  /*1da0*/  UMOV UR9, UR33 ;  /* 0x0000002100097c82 */ /* 0x000fe20008000000 */
[----:B------:R-:W-:Y:S02]  /*1db0*/  UMOV UR10, UR34 ;  /* 0x00000022000a7c82 */ /* 0x000fe40008000000 */
[----:B------:R1:W-:Y:S02]  /*1dc0*/  UTMALDG.3D.MULTICAST [UR32], [UR16], UR13, desc[UR18] ;  /* 0x00001220100073b4 */ /* 0x0003e4000801180d */
[----:B------:R2:W-:Y:S01]  /*1dd0*/  UTMALDG.3D.MULTICAST [UR8], [UR14], UR4, desc[UR18] ;  /* 0x000012080e0073b4 */ /* 0x0005e20008011804 */
[----:B-1----:R-:W-:Y:S01]  /*1de0*/  UMOV UR13, UR25 ;  /* 0x00000019000d7c82 */ /* 0x002fe20008000000 */
[----:B--2---:R-:W-:Y:S01]  /*1df0*/  UMOV UR4, UR5 ;  /* 0x0000000500047c82 */ /* 0x004fe20008000000 */
[----:B---3--:R-:W-:Y:S05]  /*1e00*/  BRA.U UP0, `(.L_x_31) ;  /* 0xfffffffd003c7547 */ /* 0x008fea000b83ffff */
.L_x_25:
[----:B------:R-:W-:Y:S01]  /*1e10*/  ULEA UR4, UR5, UR6, 0x3 ;  /* 0x0000000605047291 */ /* 0x000fe2000f8e18ff */
[----:B-1----:R-:W-:Y:S01]  /*1e20*/  SHF.L.U32 R0, R12, 0x1f, RZ ;  /* 0x0000001f0c007819 */ /* 0x002fe200000006ff */
[----:B------:R-:W-:Y:S01]  /*1e30*/  @!P1 SYNCS.ARRIVE.TRANS64.A1T0 RZ, [UR6+0x68], RZ ;  /* 0x000068ffffff99a7 */ /* 0x000fe20008100006 */
[----:B------:R-:W-:-:S06]  /*1e40*/  UISETP.GT.AND UP0, UPT, UR43, UR42, UPT ;  /* 0x0000002a2b00728c */ /* 0x000fcc000bf04270 */
[----:B--2-4-:R1:W2:Y:S03]  /*1e50*/  SYNCS.PHASECHK.TRANS64.TRYWAIT P0, [UR4+0x18], R0 ;  /* 0x00001800ff0075a7 */ /* 0x0142a60008001104 */
[----:B------:R-:W-:Y:S05]  /*1e60*/  BRA.U !UP0, `(.L_x_32) ;  /* 0x0000000108d07547 */ /* 0x000fea000b800000 */
[----:B------:R-:W-:Y:S01]  /*1e70*/  UIADD3 UR29, UPT, UPT, UR45, UR13, URZ ;  /* 0x0000000d2d1d7290 */ /* 0x000fe2000fffe0ff */
[----:B------:R-:W-:-:S11]  /*1e80*/  UMOV UR4, UR5 ;  /* 0x0000000500047c82 */ /* 0x000fd60008000000 */
.L_x_38:
[----:B------:R-:W-:Y:S01]  /*1e90*/  ULEA UR17, UR4, UR6, 0x3 ;  /* 0x0000000604117291 */ /* 0x000fe2000f8e18ff */
[----:B--2---:R-:W-:Y:S01]  /*1ea0*/  @!P3 MOV R2, 0x2000 ;  /* 0x000020000002b802 */ /* 0x004fe20000000f00 */
[----:B--2-4-:R-:W-:Y:S10]  /*1eb0*/  @P0 BRA `(.L_x_33) ;  /* 0x00000000000c0947 */ /* 0x014ff40003800000 */
[----:B------:R-:W-:-:S04]  /*1ec0*/  SHF.L.U32 R3, R12, 0x1f, RZ ;  /* 0x0000001f0c037819 */ /* 0x000fc800000006ff */
[----:B------:R-:W2:Y:S02]  /*1ed0*/  SYNCS.PHASECHK.TRANS64.TRYWAIT P0, [UR17+0x18], R3 ;  /* 0x00001803ff0075a7 */ /* 0x000ea40008001111 */
[----:B--2---:R-:W-:Y:S05]  /*1ee0*/  @!P0 BRA `(.L_x_34) ;  /* 0x0000005400c48947 */ /* 0x004fea0003800000 */
.L_x_33:
[----:B------:R2:W-:Y:S01]  /*1ef0*/  @!P3 SYNCS.ARRIVE.TRANS64 RZ, [UR17], R2 ;  /* 0x00000002ffffb9a7 */ /* 0x0005e20008000011 */
[----:B------:R-:W-:-:S04]  /*1f00*/  ULOP3.LUT UR5, UR26, 0x2, URZ, 0xfc, !UPT ;  /* 0x000000021a057892 */ /* 0x000fc8000f8efcff */
[----:B------:R-:W-:-:S09]  /*1f10*/  UISETP.NE.AND UP0, UPT, UR5, 0x2, UPT ;  /* 0x000000020500788c */ /* 0x000fd2000bf05270 */
[----:B------:R-:W-:Y:S05]  /*1f20*/  BRA.U UP0, `(.L_x_35) ;  /* 0x0000000100047547 */ /* 0x000fea000b800000 */
[----:B------:R-:W-:Y:S05]  /*1f30*/  BPT.TRAP 0x1 ;  /* 0x000000040000795c */ /* 0x000fea0000300000 */
.L_x_35:
[----:B------:R-:W-:Y:S04]  /*1f40*/  BSSY.RECONVERGENT B0, `(.L_x_36) ;  /* 0x0000003000007945 */ /* 0x000fe80003800200 */
[----:B------:R-:W-:Y:S05]  /*1f50*/  @P2 BRA `(.L_x_37) ;  /* 0x0000000000042947 */ /* 0x000fea0003800000 */
[----:B------:R-:W-:Y:S05]  /*1f60*/  BPT.TRAP 0x1 ;  /* 0x000000040000795c */ /* 0x000fea0000300000 */
.L_x_37:
[----:B------:R-:W-:Y:S05]  /*1f70*/  BSYNC.RECONVERGENT B0 ;  /* 0x0000000000007941 */ /* 0x000fea0003800200 */
.L_x_36:
[----:B------:R-:W-:Y:S02]  /*1f80*/  UIADD3 UR5, UPT, UPT, UR4, 0x1, URZ ;  /* 0x0000000104057890 */ /* 0x000fe4000fffe0ff */
[----:B------:R-:W-:Y:S02]  /*1f90*/  USHF.L.U32 UR4, UR4, 0xb, URZ ;  /* 0x0000000b04047899 */ /* 0x000fe400080006ff */
[----:B------:R-:W-:Y:S02]  /*1fa0*/  UISETP.NE.AND UP0, UPT, UR5, 0x3, UPT ;  /* 0x000000030500788c */ /* 0x000fe4000bf05270 */
[----:B------:R-:W-:Y:S02]  /*1fb0*/  USHF.L.U32 UR18, UR13, 0x5, URZ ;  /* 0x000000050d127899 */ /* 0x000fe400080006ff */
[----:B------:R-:W-:Y:S02]  /*1fc0*/  USEL UR8, URZ, 0x1, UP0 ;  /* 0x00000001ff087887 */ /* 0x000fe40008000000 */
[----:B------:R-:W-:-:S02]  /*1fd0*/  USEL UR5, UR5, URZ, UP0 ;  /* 0x000000ff05057287 */ /* 0x000fc40008000000 */
[----:B------:R-:W-:Y:S02]  /*1fe0*/  UIADD3 UR22, UP0, UPT, UR30, 0x180, URZ ;  /* 0x000001801e167890 */ /* 0x000fe4000ff1e0ff */
[----:B------:R-:W-:Y:S01]  /*1ff0*/  ULEA UR7, UR5, UR6, 0x3 ;  /* 0x0000000605077291 */ /* 0x000fe2000f8e18ff */
[----:B------:R-:W-:Y:S01]  /*2000*/  LOP3.LUT R12, R12, UR8, RZ, 0x3c, !PT ;  /* 0x000000080c0c7c12 */ /* 0x000fe2000f8e3cff */
[----:B------:R-:W-:Y:S02]  /*2010*/  ULOP3.LUT UR8, UR27, UR4, URZ, 0xfc, !UPT ;  /* 0x000000041b087292 */ /* 0x000fe4000f8efcff */
[----:B------:R-:W-:Y:S01]  /*2020*/  UIADD3 UR13, UPT, UPT, UR13, 0x1, URZ ;  /* 0x000000010d0d7890 */ /* 0x000fe2000fffe0ff */
[----:B-1----:R-:W-:Y:S01]  /*2030*/  SHF.L.U32 R0, R12, 0x1f, RZ ;  /* 0x0000001f0c007819 */ /* 0x002fe200000006ff */
[----:B------:R-:W-:Y:S02]  /*2040*/  UIADD3 UR14, UP1, UPT, UR30, 0x80, URZ ;  /* 0x000000801e0e7890 */ /* 0x000fe4000ff3e0ff */
[----:B------:R-:W-:Y:S01]  /*2050*/  UIADD3.X UR23, UPT, UPT, URZ, UR31, URZ, UP0, !UPT ;  /* 0x0000001fff177290 */ /* 0x000fe200087fe4ff */
[----:B------:R3:W4:Y:S01]  /*2060*/  SYNCS.PHASECHK.TRANS64.TRYWAIT P0, [UR7+0x18], R0 ;  /* 0x00001800ff0075a7 */ /* 0x0007220008001107 */
[----:B------:R-:W-:-:S02]  /*2070*/  ULOP3.LUT UR7, UR28, UR4, URZ, 0xfc, !UPT ;  /* 0x000000041c077292 */ /* 0x000fc4000f8efcff */
[----:B------:R-:W-:Y:S02]  /*2080*/  ULEA UR8, UR8, UR6, 0x1 ;  /* 0x0000000608087291 */ /* 0x000fe4000f8e08ff */
[----:B------:R-:W-:Y:S02]  /*2090*/  ULEA UR7, UR7, UR6, 0x1 ;  /* 0x0000000607077291 */ /* 0x000fe4000f8e08ff */
[----:B------:R-:W-:Y:S02]  /*20a0*/  UISETP.NE.AND UP0, UPT, UR13, UR29, UPT ;  /* 0x0000001d0d00728c */ /* 0x000fe4000bf05270 */
[----:B------:R-:W-:Y:S02]  /*20b0*/  UIADD3 UR16, UPT, UPT, UR7, 0x3400, URZ ;  /* 0x0000340007107890 */ /* 0x000fe4000fffe0ff */
[----:B------:R-:W-:Y:S02]  /*20c0*/  UIADD3.X UR15, UPT, UPT, URZ, UR31, URZ, UP1, !UPT ;  /* 0x0000001fff0f7290 */ /* 0x000fe40008ffe4ff */
[----:B------:R-:W-:-:S02]  /*20d0*/  UPRMT UR7, URZ, 0x5410, UR24 ;  /* 0x00005410ff077896 */ /* 0x000fc40008000018 */
[----:B------:R-:W-:Y:S02]  /*20e0*/  UIADD3 UR8, UPT, UPT, UR8, 0x6400, URZ ;  /* 0x0000640008087890 */ /* 0x000fe4000fffe0ff */
[----:B------:R-:W-:Y:S01]  /*20f0*/  UPRMT UR4, URZ, 0x5410, UR21 ;  /* 0x00005410ff047896 */ /* 0x000fe20008000015 */
[----:B------:R-:W-:Y:S01]  /*2100*/  UMOV UR32, 0x0 ;  /* 0x0000000000207882 */ /* 0x000fe20000000000 */
[----:B------:R-:W-:Y:S01]  /*2110*/  UMOV UR33, 0x10000000 ;  /* 0x1000000000217882 */ /* 0x000fe20000000000 */
[----:B------:R-:W-:Y:S01]  /*2120*/  UMOV UR19, UR35 ;  /* 0x0000002300137c82 */ /* 0x000fe20008000000 */
[----:B------:R-:W-:Y:S01]  /*2130*/  UMOV UR20, UR36 ;  /* 0x0000002400147c82 */ /* 0x000fe20008000000 */
[----:B------:R-:W-:Y:S01]  /*2140*/  UMOV UR12, UR36 ;  /* 0x00000024000c7c82 */ /* 0x000fe20008000000 */
[----:B------:R-:W-:Y:S01]  /*2150*/  UMOV UR9, UR17 ;  /* 0x0000001100097c82 */ /* 0x000fe20008000000 */
[----:B------:R-:W-:Y:S01]  /*2160*/  UMOV UR10, UR18 ;  /* 0x00000012000a7c82 */ /* 0x000fe20008000000 */
[----:B------:R-:W-:Y:S01]  /*2170*/  UTMALDG.3D.MULTICAST [UR16], [UR14], UR7, desc[UR32] ;  /* 0x000020100e0073b4 */ /* 0x000fe20008011807 */
[----:B------:R1:W-:Y:S02]  /*2180*/  UTMALDG.3D.MULTICAST [UR8], [UR22], UR4, desc[UR32] ;  /* 0x00002008160073b4 */ /* 0x0003e40008011804 */
[----:B-1----:R-:W-:Y:S01]  /*2190*/  UMOV UR4, UR5 ;  /* 0x0000000500047c82 */ /* 0x002fe20008000000 */
[----:B---3--:R-:W-:Y:S05]  /*21a0*/  BRA.U UP0, `(.L_x_38) ;  /* 0xfffffffd00387547 */ /* 0x008fea000b83ffff */
.L_x_32:
[C---:B------:R-:W-:Y:S01]  /*21b0*/  LEA R3, R11.reuse, UR6, 0x3 ;  /* 0x000000060b037c11 */ /* 0x040fe2000f8e18ff */
[----:B------:R-:W-:Y:S01]  /*21c0*/  NOP ;  /* 0x0000000000007918 */ /* 0x000fe20000000000 */
[----:B-1----:R-:W-:Y:S02]  /*21d0*/  SHF.L.U32 R0, R10, 0x1f, RZ ;  /* 0x0000001f0a007819 */ /* 0x002fe400000006ff */
[----:B------:R-:W-:Y:S02]  /*21e0*/  LEA R4, R11, UR6, 0x4 ;  /* 0x000000060b047c11 */ /* 0x000fe4000f8e20ff */
[----:B--2-4-:R-:W1:Y:S02]  /*21f0*/  SYNCS.PHASECHK.TRANS64.TRYWAIT P0, [R3+URZ+0x70], R0 ;  /* 0x00007000030075a7 */ /* 0x014e6400080011ff */
[----:B-1----:R-:W-:Y:S05]  /*2200*/  @!P0 BRA `(.L_x_39) ;  /* 0x0000005400148947 */ /* 0x002fea0003800000 */
.L_x_124:
[----:B------:R-:W2:Y:S01]  /*2210*/  LDS.128 R4, [R4+0x100] ;  /* 0x0001000004047984 */ /* 0x000ea20000000c00 */
[----:B------:R-:W-:Y:S01]  /*2220*/  UISETP.GE.AND UP0, UPT, UR40, 0x1, UPT ;  /* 0x000000012800788c */ /* 0x000fe2000bf06270 */
[----:B------:R-:W-:Y:S01]  /*2230*/  @!PT LDS RZ, [RZ] ;  /* 0x00000000fffff984 */ /* 0x000fe20000000800 */
[----:B------:R-:W-:Y:S01]  /*2240*/  @!PT LDS RZ, [RZ] ;  /* 0x00000000fffff984 */ /* 0x000fe20000000800 */
[----:B------:R-:W-:Y:S01]  /*2250*/  @!PT LDS RZ, [RZ] ;  /* 0x00000000fffff984 */ /* 0x000fe20000000800 */
[----:B------:R-:W-:Y:S01]  /*2260*/  @!PT LDS RZ, [RZ] ;  /* 0x00000000fffff984 */ /* 0x000fe20000000800 */
[----:B------:R3:W-:Y:S06]  /*2270*/  MEMBAR.ALL.CTA ;  /* 0x0000000000007992 */ /* 0x0007ec0000008000 */
[----:B---3--:R-:W3:Y:S01]  /*2280*/  FENCE.VIEW.ASYNC.S ;  /* 0x00000000000073c6 */ /* 0x008ee20000000000 */
[----:B--2---:R-:W-:-:S13]  /*2290*/  LOP3.LUT P0, RZ, R6, 0x1, RZ, 0xc0, !PT ;  /* 0x0000000106ff7812 */ /* 0x004fda000780c0ff */
[----:B---3--:R-:W-:Y:S01]  /*22a0*/  VOTEU.ANY UP1, P0 ;  /* 0x0000000000ff7886 */ /* 0x008fe20000020100 */
[----:B------:R-:W-:-:S13]  /*22b0*/  PLOP3.LUT P0, PT, PT, PT, UP1, 0x80, 0x8 ;  /* 0x000000000008781c */ /* 0x000fda0003f0f018 */
[----:B-1----:R-:W-:Y:S02]  /*22c0*/  @P0 LOP3.LUT R0, R5, 0xffff, RZ, 0xc0, !PT ;  /* 0x0000ffff05000812 */ /* 0x002fe400078ec0ff */
[----:B------:R-:W-:Y:S02]  /*22d0*/  @P0 MOV R2, R4 ;  /* 0x0000000400020202 */ /* 0x000fe40000000f00 */
[----:B------:R-:W-:Y:S01]  /*22e0*/  @P0 R2UR UR7, R0 ;  /* 0x00000000000702ca */ /* 0x000fe200000e0000 */
[----:B------:R-:W-:Y:S01]  /*22f0*/  VIADD R0, R3, 0x80 ;  /* 0x0000008003007836 */ /* 0x000fe20000000000 */
[----:B------:R-:W-:Y:S02]  /*2300*/  @P0 SHF.R.U32.HI R4, RZ, 0x10, R5 ;  /* 0x00000010ff040819 */ /* 0x000fe40000011605 */
[----:B------:R-:W-:Y:S02]  /*2310*/  @P0 R2UR UR8, R2 ;  /* 0x00000000020802ca */ /* 0x000fe400000e0000 */
[----:B------:R-:W-:-:S02]  /*2320*/  PRMT R0, RZ, 0x654, R0 ;  /* 0x00000654ff007816 */ /* 0x000fc40000000000 */
[----:B------:R-:W-:Y:S02]  /*2330*/  @P0 R2UR UR4, R4 ;  /* 0x00000000040402ca */ /* 0x000fe400000e0000 */
[----:B------:R1:W-:Y:S03]  /*2340*/  SYNCS.ARRIVE.TRANS64.RED.A1T0 RZ, [R0+URZ], RZ ;  /* 0x000000ff00ff79a7 */ /* 0x0003e600081004ff */
[----:B------:R-:W-:-:S04]  /*2350*/  @UP1 UMOV UR37, UR7 ;  /* 0x0000000700251c82 */ /* 0x000fc80008000000 */
[----:B------:R-:W-:-:S04]  /*2360*/  @UP1 UMOV UR38, UR8 ;  /* 0x0000000800261c82 */ /* 0x000fc80008000000 */
[----:B------:R-:W-:Y:S01]  /*2370*/  @UP1 UMOV UR36, UR4 ;  /* 0x0000000400241c82 */ /* 0x000fe20008000000 */
[----:B------:R-:W-:Y:S05]  /*2380*/  BRA.U !UP0, `(.L_x_40) ;  /* 0x0000000108d47547 */ /* 0x000fea000b800000 */
[----:B------:R-:W2:Y:S01]  /*2390*/  LDCU.128 UR12, c[0x0][0xb10] ;  /* 0x00016200ff0c77ac */ /* 0x000ea20008000c00 */
[----:B------:R-:W3:Y:S01]  /*23a0*/  LDCU UR29, c[0x0][0xb20] ;  /* 0x00016400ff1d77ac */ /* 0x000ee20008000800 */
[----:B------:R-:W4:Y:S01]  /*23b0*/  LDCU UR20, c[0x0][0xb0c] ;  /* 0x00016180ff1477ac */ /* 0x000f220008000800 */
[----:B------:R-:W1:Y:S01]  /*23c0*/  LDCU.64 UR10, c[0x0][0xb28] ;  /* 0x00016500ff0a77ac */ /* 0x000e620008000a00 */
[----:B------:R-:W-:Y:S02]  /*23d0*/  UISETP.NE.AND UP3, UPT, UR40, 0x1, UPT ;  /* 0x000000012800788c */ /* 0x000fe4000bf65270 */
[----:B--2---:R-:W-:Y:S02]  /*23e0*/  UIMAD.WIDE.U32 UR16, UR39, UR15, URZ ;  /* 0x0000000f271072a5 */ /* 0x004fe4000f8e00ff */
[----:B------:R-:W-:Y:S02]  /*23f0*/  UIMAD.WIDE.U32 UR8, UR41, UR12, URZ ;  /* 0x0000000c290872a5 */ /* 0x000fe4000f8e00ff */
[----:B------:R-:W-:-:S02]  /*2400*/  UISETP.NE.AND UP0, UPT, UR14, 0x1, UPT ;  /* 0x000000010e00788c */ /* 0x000fc4000bf05270 */
[----:B------:R-:W-:Y:S01]  /*2410*/  UIMAD.WIDE.U32 UR22, UR37, UR15, URZ ;  /* 0x0000000f251672a5 */ /* 0x000fe2000f8e00ff */
[----:B------:R-:W-:Y:S02]  /*2420*/  UMOV UR16, UR17 ;  /* 0x0000001100107c82 */ /* 0x000fe40008000000 */
[----:B------:R-:W-:Y:S01]  /*2430*/  UMOV UR8, UR9 ;  /* 0x0000000900087c82 */ /* 0x000fe20008000000 */
[----:B---3--:R-:W-:Y:S02]  /*2440*/  USHF.R.U32.HI UR16, URZ, UR29, UR16 ;  /* 0x0000001dff107299 */ /* 0x008fe40008011610 */
[----:B----4-:R-:W-:Y:S02]  /*2450*/  UISETP.NE.AND UP2, UPT, UR20, 0x1, UPT ;  /* 0x000000011400788c */ /* 0x010fe4000bf45270 */
[----:B------:R-:W-:Y:S02]  /*2460*/  USHF.R.U32.HI UR8, URZ, UR13, UR8 ;  /* 0x0000000dff087299 */ /* 0x000fe40008011608 */
[----:B------:R-:W-:-:S02]  /*2470*/  USEL UR7, UR39, UR16, !UP0 ;  /* 0x0000001027077287 */ /* 0x000fc4000c000000 */
[----:B------:R-:W-:Y:S02]  /*2480*/  USEL UR8, UR41, UR8, !UP2 ;  /* 0x0000000829087287 */ /* 0x000fe4000d000000 */
[----:B-1----:R-:W-:Y:S01]  /*2490*/  UIMAD.WIDE.U32 UR16, UR7, UR10, URZ ;  /* 0x0000000a071072a5 */ /* 0x002fe2000f8e00ff */
[----:B------:R-:W-:Y:S01]  /*24a0*/  UMOV UR4, UR23 ;  /* 0x0000001700047c82 */ /* 0x000fe20008000000 */
[----:B------:R-:W-:Y:S02]  /*24b0*/  UIMAD.WIDE.U32 UR18, UR38, UR12, URZ ;  /* 0x0000000c261272a5 */ /* 0x000fe4000f8e00ff */
[----:B------:R-:W-:-:S03]  /*24c0*/  UIMAD.WIDE.U32 UR22, UR8, UR10, URZ ;  /* 0x0000000a081672a5 */ /* 0x000fc6000f8e00ff */
[----:B------:R-:W-:Y:S01]  /*24d0*/  UMOV UR16, UR17 ;  /* 0x0000001100107c82 */ /* 0x000fe20008000000 */
[----:B------:R-:W-:Y:S02]  /*24e0*/  USHF.R.U32.HI UR4, URZ, UR29, UR4 ;  /* 0x0000001dff047299 */ /* 0x000fe40008011604 */
[----:B------:R-:W-:Y:S01]  /*24f0*/  @UP3 USHF.R.U32.HI UR7, URZ, UR11, UR16 ;  /* 0x0000000bff073299 */ /* 0x000fe20008011610 */
[----:B------:R-:W-:Y:S01]  /*2500*/  UMOV UR18, UR19 ;  /* 0x0000001300127c82 */ /* 0x000fe20008000000 */
[----:B------:R-:W-:Y:S01]  /*2510*/  UMOV UR22, UR23 ;  /* 0x0000001700167c82 */ /* 0x000fe20008000000 */
[----:B------:R-:W-:Y:S02]  /*2520*/  USHF.R.U32.HI UR13, URZ, UR13, UR18 ;  /* 0x0000000dff0d7299 */ /* 0x000fe40008011612 */
[----:B------:R-:W-:Y:S02]  /*2530*/  USEL UR4, UR37, UR4, !UP0 ;  /* 0x0000000425047287 */ /* 0x000fe4000c000000 */
[----:B------:R-:W-:-:S02]  /*2540*/  @UP3 USHF.R.U32.HI UR8, URZ, UR11, UR22 ;  /* 0x0000000bff083299 */ /* 0x000fc40008011616 */
[----:B------:R-:W-:Y:S02]  /*2550*/  UIMAD UR9, UR40, UR7, URZ ;  /* 0x00000007280972a4 */ /* 0x000fe4000f8e02ff */
[----:B------:R-:W-:Y:S02]  /*2560*/  USEL UR7, UR38, UR13, !UP2 ;  /* 0x0000000d26077287 */ /* 0x000fe4000d000000 */
[----:B------:R-:W-:Y:S02]  /*2570*/  UIMAD UR12, UR40, UR8, URZ ;  /* 0x00000008280c72a4 */ /* 0x000fe4000f8e02ff */
[----:B------:R-:W-:Y:S02]  /*2580*/  UISETP.GE.AND UP0, UPT, UR4, UR9, UPT ;  /* 0x000000090400728c */ /* 0x000fe4000bf06270 */
[----:B------:R-:W-:Y:S02]  /*2590*/  UIMAD.WIDE.U32 UR16, UR4, UR10, URZ ;  /* 0x0000000a041072a5 */ /* 0x000fe4000f8e00ff */
[----:B------:R-:W-:-:S02]  /*25a0*/  UISETP.GE.OR UP0, UPT, UR7, UR12, UP0 ;  /* 0x0000000c0700728c */ /* 0x000fc40008706670 */
        /* <DEDUP_REMOVED lines=19> */
.L_x_40:
[----:B------:R-:W2:Y:S02]  /*26e0*/  LDCU UR4, c[0x0][0xb30] ;  /* 0x00016600ff0477ac */ /* 0x000ea40008000800 */
[----:B--2---:R-:W-:-:S09]  /*26f0*/  UISETP.NE.AND UP0, UPT, UR4, 0x1, UPT ;  /* 0x000000010400788c */ /* 0x004fd2000bf05270 */
[----:B------:R-:W-:Y:S05]  /*2700*/  BRA.U UP0, `(.L_x_41) ;  /* 0x0000000100447547 */ /* 0x000fea000b800000 */
        /* <DEDUP_REMOVED lines=17> */
.L_x_41:
[----:B------:R-:W-:Y:S01]  /*2820*/  VIADD R11, R11, 0x1 ;  /* 0x000000010b0b7836 */ /* 0x000fe20000000000 */
[----:B------:R-:W-:Y:S02]  /*2830*/  R2UR UR7, R48 ;  /* 0x00000000300772ca */ /* 0x000fe400000e0000 */
[----:B------:R-:W-:Y:S02]  /*2840*/  R2UR UR4, R47 ;  /* 0x000000002f0472ca */ /* 0x000fe400000e0000 */
[C---:B------:R-:W-:Y:S02]  /*2850*/  ISETP.NE.AND P0, PT, R11.reuse, 0x2, PT ;  /* 0x000000020b00780c */ /* 0x040fe40003f05270 */
[----:B------:R-:W-:Y:S02]  /*2860*/  PLOP3.LUT P1, PT, PT, PT, PT, 0x80, 0x8 ;  /* 0x000000000008781c */ /* 0x000fe40003f2f070 */
[----:B-1----:R-:W-:Y:S02]  /*2870*/  SEL R0, RZ, 0x1, P0 ;  /* 0x00000001ff007807 */ /* 0x002fe40000000000 */
[----:B------:R-:W-:-:S02]  /*2880*/  SEL R11, R11, RZ, P0 ;  /* 0x000000ff0b0b7207 */ /* 0x000fc40000000000 */
[----:B------:R-:W-:Y:S01]  /*2890*/  LOP3.LUT R10, R10, R0, RZ, 0x3c, !PT ;  /* 0x000000000a0a7212 */ /* 0x000fe200078e3cff */
[----:B------:R-:W-:Y:S02]  /*28a0*/  UIADD3 UR29, UPT, UPT, UR38, UR7, URZ ;  /* 0x00000007261d7290 */ /* 0x000fe4000fffe0ff */
[----:B------:R-:W-:Y:S01]  /*28b0*/  UIADD3 UR32, UPT, UPT, UR37, UR4, URZ ;  /* 0x0000000425207290 */ /* 0x000fe2000fffe0ff */
[----:B------:R-:W-:Y:S11]  /*28c0*/  BRA.U UP1, `(.L_x_42) ;  /* 0xfffffff101187547 */ /* 0x000ff6000b83ffff */
[----:B------:R-:W-:Y:S01]  /*28d0*/  UIADD3 UR6, UPT, UPT, UR6, 0x18, URZ ;  /* 0x0000001806067890 */ /* 0x000fe2000fffe0ff */
[----:B------:R-:W-:-:S03]  /*28e0*/  SHF.L.U32 R2, R12, 0x1f, RZ ;  /* 0x0000001f0c027819 */ /* 0x000fc600000006ff */
[----:B------:R-:W-:-:S09]  /*28f0*/  ULEA UR4, UR5, UR6, 0x3 ;  /* 0x0000000605047291 */ /* 0x000fd2000f8e18ff */
[----:B------:R-:W1:Y:S02]  /*2900*/  SYNCS.PHASECHK.TRANS64.TRYWAIT P0, [UR4], R2 ;  /* 0x00000002ff0075a7 */ /* 0x000e640008001104 */
[----:B-1----:R-:W-:Y:S05]  /*2910*/  @!P0 BRA `(.L_x_43) ;  /* 0x0000004c00648947 */ /* 0x002fea0003800000 */
.L_x_126:
[----:B------:R-:W-:-:S04]  /*2920*/  UIADD3 UR4, UPT, UPT, UR5, 0x1, URZ ;  /* 0x0000000105047890 */ /* 0x000fc8000fffe0ff */
[----:B------:R-:W-:-:S04]  /*2930*/  UISETP.NE.AND UP0, UPT, UR4, 0x3, UPT ;  /* 0x000000030400788c */ /* 0x000fc8000bf05270 */
[----:B------:R-:W-:Y:S02]  /*2940*/  USEL UR7, URZ, 0x1, UP0 ;  /* 0x00000001ff077887 */ /* 0x000fe40008000000 */
[----:B------:R-:W-:-:S04]  /*2950*/  USEL UR4, UR4, URZ, UP0 ;  /* 0x000000ff04047287 */ /* 0x000fc80008000000 */
[----:B------:R-:W-:Y:S01]  /*2960*/  ULEA UR5, UR4, UR6, 0x3 ;  /* 0x0000000604057291 */ /* 0x000fe2000f8e18ff */
[----:B------:R-:W-:-:S04]  /*2970*/  LOP3.LUT R12, R12, UR7, RZ, 0x3c, !PT ;  /* 0x000000070c0c7c12 */ /* 0x000fc8000f8e3cff */
[----:B-1----:R-:W-:-:S04]  /*2980*/  SHF.L.U32 R2, R12, 0x1f, RZ ;  /* 0x0000001f0c027819 */ /* 0x002fc800000006ff */
[----:B------:R-:W1:Y:S02]  /*2990*/  SYNCS.PHASECHK.TRANS64.TRYWAIT P0, [UR5], R2 ;  /* 0x00000002ff0075a7 */ /* 0x000e640008001105 */
[----:B-1----:R-:W-:Y:S05]  /*29a0*/  @!P0 BRA `(.L_x_44) ;  /* 0x0000004c00588947 */ /* 0x002fea0003800000 */
.L_x_128:
[----:B------:R-:W-:-:S04]  /*29b0*/  UIADD3 UR4, UPT, UPT, UR4, 0x1, URZ ;  /* 0x0000000104047890 */ /* 0x000fc8000fffe0ff */
[----:B------:R-:W-:-:S04]  /*29c0*/  UISETP.NE.AND UP0, UPT, UR4, 0x3, UPT ;  /* 0x000000030400788c */ /* 0x000fc8000bf05270 */
[----:B------:R-:W-:Y:S02]  /*29d0*/  USEL UR5, URZ, 0x1, UP0 ;  /* 0x00000001ff057887 */ /* 0x000fe40008000000 */
[----:B------:R-:W-:-:S04]  /*29e0*/  USEL UR4, UR4, URZ, UP0 ;  /* 0x000000ff04047287 */ /* 0x000fc80008000000 */
[----:B------:R-:W-:Y:S01]  /*29f0*/  ULEA UR4, UR4, UR6, 0x3 ;  /* 0x0000000604047291 */ /* 0x000fe2000f8e18ff */
[----:B-1----:R-:W-:-:S04]  /*2a00*/  LOP3.LUT R2, R12, UR5, RZ, 0x3c, !PT ;  /* 0x000000050c027c12 */ /* 0x002fc8000f8e3cff */
[----:B------:R-:W-:Y:S01]  /*2a10*/  SHF.L.U32 R2, R2, 0x1f, RZ ;  /* 0x0000001f02027819 */ /* 0x000fe200000006ff */
[----:B------:R-:W-:-:S07]  /*2a20*/  IMAD.U32 R0, RZ, RZ, UR4 ;  /* 0x00000004ff007e24 */ /* 0x000fce000f8e00ff */
.L_x_45:
[----:B-1----:R1:W2:Y:S02]  /*2a30*/  SYNCS.PHASECHK.TRANS64.TRYWAIT P0, [R0+URZ], R2 ;  /* 0x00000002000075a7 */ /* 0x0022a400080011ff */
[----:B--2---:R-:W-:Y:S05]  /*2a40*/  @!P0 NANOSLEEP.SYNCS 0x989680 ;  /* 0x009896800000895d */ /* 0x004fea0003900000 */
[----:B------:R-:W2:Y:S02]  /*2a50*/  @!P0 SYNCS.PHASECHK.TRANS64 P0, [R0+URZ], R2 ;  /* 0x00000002000085a7 */ /* 0x000ea400080010ff */
[----:B--2---:R-:W-:Y:S05]  /*2a60*/  @P0 EXIT ;  /* 0x000000000000094d */ /* 0x004fea0003800000 */
[----:B------:R-:W-:Y:S05]  /*2a70*/  BRA `(.L_x_45) ;  /* 0xfffffffc00ec7947 */ /* 0x000fea000383ffff */
.L_x_22:
[----:B------:R-:W-:-:S04]  /*2a80*/  UISETP.NE.AND UP0, UPT, UR54, URZ, UPT ;  /* 0x000000ff3600728c */ /* 0x000fc8000bf05270 */
[----:B------:R-:W-:-:S09]  /*2a90*/  UISETP.NE.OR UP0, UPT, UR22, 0x1, UP0 ;  /* 0x000000011600788c */ /* 0x000fd20008705670 */
[----:B------:R-:W-:Y:S05]  /*2aa0*/  BRA.U UP0, `(.L_x_46) ;  /* 0x0000000500487547 */ /* 0x000fea000b800000 */
[----:B------:R-:W-:Y:S01]  /*2ab0*/  ISETP.GE.U32.AND P2, PT, R0, 0x4, PT ;  /* 0x000000040000780c */ /* 0x000fe20003f46070 */
[----:B------:R-:W-:Y:S01]  /*2ac0*/  IMAD.MOV.U32 R12, RZ, RZ, 0x1 ;  /* 0x00000001ff0c7424 */ /* 0x000fe200078e00ff */
[----:B------:R-:W-:Y:S02]  /*2ad0*/  CS2R R10, SRZ ;  /* 0x00000000000a7805 */ /* 0x000fe4000001ff00 */
[----:B------:R-:W-:Y:S01]  /*2ae0*/  CS2R R8, SRZ ;  /* 0x0000000000087805 */ /* 0x000fe2000001ff00 */
[----:B------:R-:W-:Y:S01]  /*2af0*/  UMOV UR6, 0x400 ;  /* 0x0000040000067882 */ /* 0x000fe20000000000 */
[----:B------:R-:W-:Y:S01]  /*2b00*/  UMOV UR5, URZ ;  /* 0x000000ff00057c82 */ /* 0x000fe20008000000 */
[----:B------:R-:W-:-:S12]  /*2b10*/  ULEA UR6, UR54, UR6, 0x18 ;  /* 0x0000000636067291 */ /* 0x000fd8000f8ec0ff */
.L_x_50:
[----:B------:R-:W-:Y:S02]  /*2b20*/  LEA R2, R8, UR6, 0x3 ;  /* 0x0000000608027c11 */ /* 0x000fe4000f8e18ff */
[----:B------:R-:W-:-:S03]  /*2b30*/  SHF.L.U32 R4, R9, 0x1f, RZ ;  /* 0x0000001f09047819 */ /* 0x000fc600000006ff */
[----:B------:R-:W-:Y:S01]  /*2b40*/  VIADD R5, R2, 0xe0 ;  /* 0x000000e002057836 */ /* 0x000fe20000000000 */
[----:B------:R-:W2:Y:S02]  /*2b50*/  SYNCS.PHASECHK.TRANS64.TRYWAIT P0, [R2+URZ+0xd0], R4 ;  /* 0x0000d004020075a7 */ /* 0x000ea400080011ff */
[----:B--2---:R-:W-:Y:S05]  /*2b60*/  @!P0 BRA `(.L_x_47) ;  /* 0x0000004c00008947 */ /* 0x004fea0003800000 */
.L_x_129:
[----:B------:R-:W-:Y:S01]  /*2b70*/  ULEA UR4, UR5, UR6, 0x3 ;  /* 0x0000000605047291 */ /* 0x000fe2000f8e18ff */
[----:B--2---:R-:W-:Y:S01]  /*2b80*/  PRMT R2, RZ, 0x654, R5 ;  /* 0x00000654ff027816 */ /* 0x004fe20000000005 */
[----:B------:R-:W-:Y:S01]  /*2b90*/  @!P2 IMAD.MOV.U32 R4, RZ, RZ, 0x10 ;  /* 0x00000010ff04a424 */ /* 0x000fe200078e00ff */
[----:B------:R-:W-:Y:S01]  /*2ba0*/  SHF.L.U32 R5, R12, 0x1f, RZ ;  /* 0x0000001f0c057819 */ /* 0x000fe200000006ff */
[----:B------:R-:W-:Y:S01]  /*2bb0*/  UIADD3 UR7, UPT, UPT, UR4, 0x70, URZ ;  /* 0x0000007004077890 */ /* 0x000fe2000fffe0ff */
[----:B------:R2:W-:Y:S05]  /*2bc0*/  SYNCS.ARRIVE.TRANS64.RED.A1T0 RZ, [R2+URZ], RZ ;  /* 0x000000ff02ff79a7 */ /* 0x0005ea00081004ff */
[----:B------:R-:W-:Y:S01]  /*2bd0*/  IMAD.U32 R6, RZ, RZ, UR7 ;  /* 0x00000007ff067e24 */ /* 0x000fe2000f8e00ff */
[----:B------:R-:W3:Y:S04]  /*2be0*/  SYNCS.PHASECHK.TRANS64.TRYWAIT P0, [UR4+0x80], R5 ;  /* 0x00008005ff0075a7 */ /* 0x000ee80008001104 */
[----:B------:R-:W-:Y:S01]  /*2bf0*/  PRMT R6, R0, 0x654, R6 ;  /* 0x0000065400067816 */ /* 0x000fe20000000006 */
[----:B--23--:R-:W-:Y:S06]  /*2c00*/  @!P0 BRA `(.L_x_48) ;  /* 0x0000004800ec8947 */ /* 0x00cfec0003800000 */
.L_x_131:
[----:B------:R-:W-:Y:S01]  /*2c10*/  ULEA UR8, UR5, UR6, 0x4 ;  /* 0x0000000605087291 */ /* 0x000fe2000f8e20ff */
[----:B------:R-:W-:Y:S01]  /*2c20*/  SEL R3, R6, R3, !P2 ;  /* 0x0000000306037207 */ /* 0x000fe20005000000 */
[----:B------:R-:W-:Y:S01]  /*2c30*/  UIADD3 UR9, UPT, UPT, UR4, 0x70, URZ ;  /* 0x0000007004097890 */ /* 0x000fe2000fffe0ff */
[----:B--2---:R-:W-:Y:S01]  /*2c40*/  LEA R2, R11, UR6, 0x3 ;  /* 0x000000060b027c11 */ /* 0x004fe2000f8e18ff */
[----:B------:R-:W-:Y:S01]  /*2c50*/  UIADD3 UR8, UPT, UPT, UR8, 0x100, URZ ;  /* 0x0000010008087890 */ /* 0x000fe2000fffe0ff */
[----:B------:R2:W-:Y:S01]  /*2c60*/  @!P2 SYNCS.ARRIVE.TRANS64.RED RZ, [R3+URZ], R4 ;  /* 0x0000000403ffa9a7 */ /* 0x0005e200080004ff */
[----:B------:R-:W-:Y:S01]  /*2c70*/  UIADD3 UR4, UPT, UPT, UR5, 0x1, URZ ;  /* 0x0000000105047890 */ /* 0x000fe2000fffe0ff */
[----:B------:R-:W-:-:S03]  /*2c80*/  VIADD R8, R8, 0x1 ;  /* 0x0000000108087836 */ /* 0x000fc60000000000 */
[----:B------:R-:W-:Y:S02]  /*2c90*/  UISETP.NE.AND UP0, UPT, UR4, 0x2, UPT ;  /* 0x000000020400788c */ /* 0x000fe4000bf05270 */
[----:B------:R-:W-:Y:S01]  /*2ca0*/  ISETP.NE.AND P0, PT, R8, 0x2, PT ;  /* 0x000000020800780c */ /* 0x000fe20003f05270 */
[----:B------:R-:W-:Y:S06]  /*2cb0*/  UGETNEXTWORKID.BROADCAST [UR8], [UR9] ;  /* 0x00000000080073ca */ /* 0x000fec0008000100 */
[----:B------:R-:W-:Y:S02]  /*2cc0*/  USEL UR7, URZ, 0x1, UP0 ;  /* 0x00000001ff077887 */ /* 0x000fe40008000000 */
[----:B------:R-:W-:-:S04]  /*2cd0*/  USEL UR5, UR4, URZ, UP0 ;  /* 0x000000ff04057287 */ /* 0x000fc80008000000 */
[----:B------:R-:W-:Y:S02]  /*2ce0*/  LOP3.LUT R12, R12, UR7, RZ, 0x3c, !PT ;  /* 0x000000070c0c7c12 */ /* 0x000fe4000f8e3cff */
[----:B--2---:R-:W-:-:S04]  /*2cf0*/  SHF.L.U32 R4, R10, 0x1f, RZ ;  /* 0x0000001f0a047819 */ /* 0x004fc800000006ff */
[----:B------:R-:W2:Y:S02]  /*2d00*/  SYNCS.PHASECHK.TRANS64.TRYWAIT P1, [R2+URZ+0x70], R4 ;  /* 0x00007004020075a7 */ /* 0x000ea400080211ff */
[----:B--2---:R-:W-:Y:S05]  /*2d10*/  @!P1 BRA `(.L_x_49) ;  /* 0x0000004800c09947 */ /* 0x004fea0003800000 */
.L_x_132:
[C---:B--2---:R-:W-:Y:S01]  /*2d20*/  LEA R4, R11.reuse, UR6, 0x4 ;  /* 0x000000060b047c11 */ /* 0x044fe2000f8e20ff */
[----:B------:R-:W-:Y:S01]  /*2d30*/  VIADD R2, R2, 0x80 ;  /* 0x0000008002027836 */ /* 0x000fe20000000000 */
[----:B------:R-:W-:Y:S01]  /*2d40*/  SEL R8, R8, RZ, P0 ;  /* 0x000000ff08087207 */ /* 0x000fe20000000000 */
[----:B------:R-:W-:-:S03]  /*2d50*/  VIADD R11, R11, 0x1 ;  /* 0x000000010b0b7836 */ /* 0x000fc60000000000 */
[----:B------:R-:W2:Y:S01]  /*2d60*/  LDS.128 R4, [R4+0x100] ;  /* 0x0001000004047984 */ /* 0x000ea20000000c00 */
[----:B------:R-:W-:Y:S02]  /*2d70*/  PRMT R2, RZ, 0x654, R2 ;  /* 0x00000654ff027816 */ /* 0x000fe40000000002 */
[C---:B------:R-:W-:Y:S01]  /*2d80*/  ISETP.NE.AND P1, PT, R11.reuse, 0x2, PT ;  /* 0x000000020b00780c */ /* 0x040fe20003f25270 */
[----:B------:R-:W-:Y:S01]  /*2d90*/  @!PT LDS RZ, [RZ] ;  /* 0x00000000fffff984 */ /* 0x000fe20000000800 */
[----:B------:R-:W-:Y:S01]  /*2da0*/  @!PT LDS RZ, [RZ] ;  /* 0x00000000fffff984 */ /* 0x000fe20000000800 */
[----:B------:R-:W-:Y:S01]  /*2db0*/  @!PT LDS RZ, [RZ] ;  /* 0x00000000fffff984 */ /* 0x000fe20000000800 */
[----:B------:R-:W-:Y:S01]  /*2dc0*/  @!PT LDS RZ, [RZ] ;  /* 0x00000000fffff984 */ /* 0x000fe20000000800 */
[----:B------:R3:W-:Y:S06]  /*2dd0*/  MEMBAR.ALL.CTA ;  /* 0x0000000000007992 */ /* 0x0007ec0000008000 */
[----:B---3--:R-:W3:Y:S01]  /*2de0*/  FENCE.VIEW.ASYNC.S ;  /* 0x00000000000073c6 */ /* 0x008ee20000000000 */
[----:B------:R-:W-:Y:S01]  /*2df0*/  SEL R11, R11, RZ, P1 ;  /* 0x000000ff0b0b7207 */ /* 0x000fe20000800000 */
[----:B---3--:R3:W-:Y:S01]  /*2e00*/  SYNCS.ARRIVE.TRANS64.RED.A1T0 RZ, [R2+URZ], RZ ;  /* 0x000000ff02ff79a7 */ /* 0x0087e200081004ff */
[----:B--2---:R-:W-:-:S02]  /*2e10*/  LOP3.LUT P3, RZ, R6, 0x1, RZ, 0xc0, !PT ;  /* 0x0000000106ff7812 */ /* 0x004fc4000786c0ff */
[----:B------:R-:W-:-:S04]  /*2e20*/  SEL R4, RZ, 0x1, P1 ;  /* 0x00000001ff047807 */ /* 0x000fc80000800000 */
[----:B------:R-:W-:Y:S02]  /*2e30*/  LOP3.LUT R10, R10, R4, RZ, 0x3c, !PT ;  /* 0x000000040a0a7212 */ /* 0x000fe400078e3cff */
[----:B---3--:R-:W-:-:S04]  /*2e40*/  SEL R2, RZ, 0x1, P0 ;  /* 0x00000001ff027807 */ /* 0x008fc80000000000 */
[----:B------:R-:W-:Y:S01]  /*2e50*/  LOP3.LUT R9, R9, R2, RZ, 0x3c, !PT ;  /* 0x0000000209097212 */ /* 0x000fe200078e3cff */
[----:B------:R-:W-:Y:S06]  /*2e60*/  @P3 BRA `(.L_x_50) ;  /* 0xfffffffc002c3947 */ /* 0x000fec000383ffff */
[----:B------:R-:W-:Y:S01]  /*2e70*/  ULEA UR4, UR5, UR6, 0x3 ;  /* 0x0000000605047291 */ /* 0x000fe2000f8e18ff */
[----:B------:R-:W-:-:S08]  /*2e80*/  SHF.L.U32 R2, R12, 0x1f, RZ ;  /* 0x0000001f0c027819 */ /* 0x000fd000000006ff */
[----:B------:R-:W2:Y:S02]  /*2e90*/  SYNCS.PHASECHK.TRANS64 P0, [UR4+0x80], R2 ;  /* 0x00008002ff0075a7 */ /* 0x000ea40008001004 */
[----:B--2---:R-:W-:Y:S05]  /*2ea0*/  @P0 BRA `(.L_x_51) ;  /* 0x0000000000080947 */ /* 0x004fea0003800000 */
[----:B------:R-:W2:Y:S02]  /*2eb0*/  SYNCS.PHASECHK.TRANS64.TRYWAIT P0, [UR4+0x80], R2 ;  /* 0x00008002ff0075a7 */ /* 0x000ea40008001104 */
[----:B--2---:R-:W-:Y:S05]  /*2ec0*/  @!P0 BRA `(.L_x_52) ;  /* 0x0000004800688947 */ /* 0x004fea0003800000 */
.L_x_51:
[----:B------:R-:W-:-:S04]  /*2ed0*/  UIADD3 UR7, UPT, UPT, UR5, 0x1, URZ ;  /* 0x0000000105077890 */ /* 0x000fc8000fffe0ff */
[----:B------:R-:W-:-:S04]  /*2ee0*/  UISETP.NE.AND UP0, UPT, UR7, 0x2, UPT ;  /* 0x000000020700788c */ /* 0x000fc8000bf05270 */
[----:B------:R-:W-:Y:S02]  /*2ef0*/  USEL UR8, URZ, 0x1, UP0 ;  /* 0x00000001ff087887 */ /* 0x000fe40008000000 */
[----:B------:R-:W-:-:S04]  /*2f00*/  USEL UR7, UR7, URZ, UP0 ;  /* 0x000000ff07077287 */ /* 0x000fc80008000000 */
[----:B------:R-:W-:Y:S01]  /*2f10*/  ULEA UR7, UR7, UR6, 0x3 ;  /* 0x0000000607077291 */ /* 0x000fe2000f8e18ff */
[----:B--2---:R-:W-:-:S04]  /*2f20*/  LOP3.LUT R2, R12, UR8, RZ, 0x3c, !PT ;  /* 0x000000080c027c12 */ /* 0x004fc8000f8e3cff */
[----:B------:R-:W-:-:S04]  /*2f30*/  SHF.L.U32 R0, R2, 0x1f, RZ ;  /* 0x0000001f02007819 */ /* 0x000fc800000006ff */
[----:B------:R-:W2:Y:S02]  /*2f40*/  SYNCS.PHASECHK.TRANS64 P0, [UR7+0x80], R0 ;  /* 0x00008000ff0075a7 */ /* 0x000ea40008001007 */
[----:B-12---:R-:W-:Y:S05]  /*2f50*/  @P0 EXIT ;  /* 0x000000000000094d */ /* 0x006fea0003800000 */
[----:B------:R-:W-:Y:S02]  /*2f60*/  SHF.L.U32 R2, R2, 0x1f, RZ ;  /* 0x0000001f02027819 */ /* 0x000fe400000006ff */
[----:B------:R-:W-:-:S07]  /*2f70*/  MOV R0, UR7 ;  /* 0x0000000700007c02 */ /* 0x000fce0008000f00 */
.L_x_53:
[----:B-1----:R1:W2:Y:S02]  /*2f80*/  SYNCS.PHASECHK.TRANS64.TRYWAIT P0, [R0+URZ+0x80], R2 ;  /* 0x00008002000075a7 */ /* 0x0022a400080011ff */
[----:B--2---:R-:W-:Y:S05]  /*2f90*/  @!P0 NANOSLEEP.SYNCS 0x989680 ;  /* 0x009896800000895d */ /* 0x004fea0003900000 */
[----:B------:R-:W2:Y:S02]  /*2fa0*/  @!P0 SYNCS.PHASECHK.TRANS64 P0, [R0+URZ+0x80], R2 ;  /* 0x00008002000085a7 */ /* 0x000ea400080010ff */
[----:B--2---:R-:W-:Y:S05]  /*2fb0*/  @P0 EXIT ;  /* 0x000000000000094d */ /* 0x004fea0003800000 */
[----:B------:R-:W-:Y:S05]  /*2fc0*/  BRA `(.L_x_53) ;  /* 0xfffffffc00ec7947 */ /* 0x000fea000383ffff */
.L_x_46:
[----:B------:R-:W-:Y:S05]  /*2fd0*/  BRA.U UP4, `(.L_x_54) ;  /* 0x0000000d049c7547 */ /* 0x000fea000b800000 */
[----:B------:R-:W-:Y:S01]  /*2fe0*/  UMOV UR4, 0x40 ;  /* 0x0000004000047882 */ /* 0x000fe20000000000 */
[----:B------:R-:W-:Y:S01]  /*2ff0*/  NOP ;  /* 0x0000000000007918 */ /* 0x000fe20000000000 */
[----:B------:R-:W-:Y:S01]  /*3000*/  ULEA UR5, UR54, UR4, 0x18 ;  /* 0x0000000436057291 */ /* 0x000fe2000f8ec0ff */
[----:B------:R-:W-:Y:S02]  /*3010*/  UMOV UR6, 0x400 ;  /* 0x0000040000067882 */ /* 0x000fe40000000000 */
[----:B------:R-:W-:-:S06]  /*3020*/  ULEA UR6, UR54, UR6, 0x18 ;  /* 0x0000000636067291 */ /* 0x000fcc000f8ec0ff */
[----:B------:R-:W2:Y:S02]  /*3030*/  LDS.U8 R0, [UR5+0x1c] ;  /* 0x00001c05ff007984 */ /* 0x000ea40008000000 */
[----:B--2---:R-:W-:-:S13]  /*3040*/  ISETP.NE.AND P0, PT, R0, RZ, PT ;  /* 0x000000ff0000720c */ /* 0x004fda0003f05270 */
[----:B------:R-:W-:Y:S05]  /*3050*/  @P0 BRA `(.L_x_55) ;  /* 0x0000000000580947 */ /* 0x000fea0003800000 */
[----:B------:R-:W-:-:S13]  /*3060*/  ELECT P0, URZ, PT ;  /* 0x0000000000ff782f */ /* 0x000fda0003800000 */
[----:B------:R-:W-:Y:S05]  /*3070*/  @!P0 BRA `(.L_x_56) ;  /* 0x0000000000608947 */ /* 0x000fea0003800000 */
[----:B------:R-:W-:Y:S01]  /*3080*/  UMOV UR4, 0x10 ;  /* 0x0000001000047882 */ /* 0x000fe20000000000 */
[----:B------:R-:W-:Y:S01]  /*3090*/  HFMA2 R0, -RZ, RZ, 0, 5.9604644775390625e-08 ;  /* 0x00000001ff007431 */ /* 0x000fe200000001ff */
[----:B------:R-:W-:-:S03]  /*30a0*/  MOV R3, 0xffff ;  /* 0x0000ffff00037802 */ /* 0x000fc60000000f00 */
[----:B------:R-:W-:Y:S04]  /*30b0*/  DEPBAR.LE SB2, 0x36 ;  /* 0x0000ad800000791a */ /* 0x000fe80000000000 */
[----:B------:R-:W2:Y:S02]  /*30c0*/  UTCATOMSWS.FIND_AND_SET.ALIGN UP0, UR4, UR4 ;  /* 0x00000004000475e3 */ /* 0x000ea40008000800 */
[----:B--2---:R-:W-:Y:S01]  /*30d0*/  MOV R4, UR4 ;  /* 0x0000000400047c02 */ /* 0x004fe20008000f00 */
[----:B------:R-:W-:Y:S06]  /*30e0*/  BRA.U UP0, `(.L_x_57) ;  /* 0x0000000100187547 */ /* 0x000fec000b800000 */
.L_x_58:
[----:B------:R-:W-:Y:S05]  /*30f0*/  NANOSLEEP 0x64 ;  /* 0x000000640000795d */ /* 0x000fea0003800000 */
[----:B------:R-:W-:-:S05]  /*3100*/  UMOV UR4, 0x10 ;  /* 0x0000001000047882 */ /* 0x000fca0000000000 */
[----:B------:R-:W-:Y:S04]  /*3110*/  DEPBAR.LE SB2, 0x36 ;  /* 0x0000ad800000791a */ /* 0x000fe80000000000 */
[----:B------:R-:W2:Y:S02]  /*3120*/  UTCATOMSWS.FIND_AND_SET.ALIGN UP0, UR4, UR4 ;  /* 0x00000004000475e3 */ /* 0x000ea40008000800 */
[----:B--2---:R-:W-:Y:S01]  /*3130*/  MOV R4, UR4 ;  /* 0x0000000400047c02 */ /* 0x004fe20008000f00 */
[----:B------:R-:W-:Y:S05]  /*3140*/  BRA.U !UP0, `(.L_x_58) ;  /* 0xfffffffd08e87547 */ /* 0x000fea000b83ffff */
.L_x_57:
[-C--:B------:R-:W-:Y:S02]  /*3150*/  SHF.L.U32 R3, R3, R4.reuse, RZ ;  /* 0x0000000403037219 */ /* 0x080fe400000006ff */
[----:B------:R-:W-:Y:S01]  /*3160*/  SHF.L.U32 R0, R0, R4, RZ ;  /* 0x0000000400007219 */ /* 0x000fe200000006ff */
[----:B------:R-:W-:Y:S02]  /*3170*/  IMAD.SHL.U32 R4, R4, 0x20, RZ ;  /* 0x0000002004047824 */ /* 0x000fe400078e00ff */
[----:B------:R2:W-:Y:S04]  /*3180*/  ATOMS.OR RZ, [UR5+0x14], R3 ;  /* 0x00001403ffff798c */ /* 0x0005e8000b000005 */
[----:B------:R2:W-:Y:S04]  /*3190*/  ATOMS.OR RZ, [UR5+0x18], R0 ;  /* 0x00001800ffff798c */ /* 0x0005e8000b000005 */
[----:B------:R2:W-:Y:S01]  /*31a0*/  STS [UR6+0x120], R4 ;  /* 0x00012004ff007988 */ /* 0x0005e20008000806 */
[----:B------:R-:W-:Y:S05]  /*31b0*/  BRA `(.L_x_56) ;  /* 0x0000000000107947 */ /* 0x000fea0003800000 */
.L_x_55:
[----:B------:R-:W-:Y:S02]  /*31c0*/  MOV R0, 0xffffffff ;  /* 0xffffffff00007802 */ /* 0x000fe40000000f00 */
[----:B------:R-:W-:-:S03]  /*31d0*/  MOV R4, 0x3200 ;  /* 0x0000320000047802 */ /* 0x000fc60000000f00 */
[----:B------:R2:W-:Y:S04]  /*31e0*/  STS [UR6+0x120], R0 ;  /* 0x00012000ff007988 */ /* 0x0005e80008000806 */
[----:B-12--5:R-:W-:Y:S05]  /*31f0*/  CALL.REL.NOINC `($__internal_1_$__cuda_sm10x_tcgen05_guardrail_trap_phase_invalid_during_alloc) ;  /* 0x0000004c00407944 */ /* 0x026fea0003c00000 */
.L_x_56:
[----:B------:R-:W-:Y:S05]  /*3200*/  WARPSYNC.ALL ;  /* 0x0000000000007948 */ /* 0x000fea0003800000 */
[----:B------:R-:W3:Y:S01]  /*3210*/  S2UR UR4, SR_CgaCtaId ;  /* 0x00000000000479c3 */ /* 0x000ee20000008800 */
[----:B------:R-:W-:Y:S01]  /*3220*/  UMOV UR17, 0x400 ;  /* 0x0000040000117882 */ /* 0x000fe20000000000 */
[----:B------:R-:W-:-:S06]  /*3230*/  NOP ;  /* 0x0000000000007918 */ /* 0x000fcc0000000000 */
[----:B------:R-:W-:Y:S06]  /*3240*/  BAR.ARV 0x6, 0xa0 ;  /* 0x0182800000007b1d */ /* 0x000fec0000002000 */
[----:B------:R-:W4:Y:S01]  /*3250*/  LDCU UR5, c[0x0][0x38c] ;  /* 0x00007180ff0577ac */ /* 0x000f220008000800 */
[----:B------:R-:W-:Y:S01]  /*3260*/  LOP3.LUT R2, R2, 0xffff, RZ, 0xc0, !PT ;  /* 0x0000ffff02027812 */ /* 0x000fe200078ec0ff */
[----:B------:R-:W-:Y:S01]  /*3270*/  IMAD.MOV.U32 R11, RZ, RZ, 0x1 ;  /* 0x00000001ff0b7424 */ /* 0x000fe200078e00ff */
[----:B------:R-:W-:Y:S01]  /*3280*/  CS2R R8, SRZ ;  /* 0x0000000000087805 */ /* 0x000fe2000001ff00 */
[----:B------:R-:W1:Y:S01]  /*3290*/  LDCU UR8, c[0x0][0x38c] ;  /* 0x00007180ff0877ac */ /* 0x000e620008000800 */
[----:B------:R-:W-:Y:S01]  /*32a0*/  R2UR UR19, R2 ;  /* 0x00000000021372ca */ /* 0x000fe200000e0000 */
[----:B------:R-:W-:Y:S01]  /*32b0*/  IMAD.MOV.U32 R10, RZ, RZ, RZ ;  /* 0x000000ffff0a7224 */ /* 0x000fe200078e00ff */
[----:B------:R-:W-:Y:S01]  /*32c0*/  UMOV UR22, URZ ;  /* 0x000000ff00167c82 */ /* 0x000fe20008000000 */
[----:B------:R-:W-:Y:S01]  /*32d0*/  UMOV UR14, URZ ;  /* 0x000000ff000e7c82 */ /* 0x000fe20008000000 */
[----:B---3--:R-:W-:Y:S01]  /*32e0*/  ULEA UR17, UR4, UR17, 0x18 ;  /* 0x0000001104117291 */ /* 0x008fe2000f8ec0ff */
[----:B------:R-:W-:Y:S01]  /*32f0*/  UMOV UR26, 0x0 ;  /* 0x00000000001a7882 */ /* 0x000fe20000000000 */
[----:B------:R-:W-:-:S02]  /*3300*/  UMOV UR27, 0x4100490 ;  /* 0x04100490001b7882 */ /* 0x000fc40000000000 */
[----:B------:R-:W-:Y:S02]  /*3310*/  UIADD3 UR6, UPT, UPT, UR17, 0x3400, URZ ;  /* 0x0000340011067890 */ /* 0x000fe4000fffe0ff */
[----:B------:R-:W-:Y:S02]  /*3320*/  UIADD3 UR7, UPT, UPT, UR17, 0x6400, URZ ;  /* 0x0000640011077890 */ /* 0x000fe4000fffe0ff */
[----:B----4-:R-:W-:Y:S01]  /*3330*/  UIADD3 UR5, UPT, UPT, UR5, 0x1f, URZ ;  /* 0x0000001f05057890 */ /* 0x010fe2000fffe0ff */
[----:B--2---:R-:W2:Y:S01]  /*3340*/  LDS R0, [UR17+0x120] ;  /* 0x00012011ff007984 */ /* 0x004ea20008000800 */
[----:B------:R-:W-:Y:S02]  /*3350*/  USHF.R.U32.HI UR6, URZ, 0x4, UR6 ;  /* 0x00000004ff067899 */ /* 0x000fe40008011606 */
[----:B------:R-:W-:Y:S02]  /*3360*/  USHF.R.S32.HI UR4, URZ, 0x1f, UR5 ;  /* 0x0000001fff047899 */ /* 0x000fe40008011405 */
[----:B------:R-:W-:-:S02]  /*3370*/  ULOP3.LUT UR6, UR6, 0x3fff, URZ, 0xc0, !UPT ;  /* 0x00003fff06067892 */ /* 0x000fc4000f8ec0ff */
[----:B------:R-:W-:Y:S02]  /*3380*/  ULEA.HI UR4, UR4, UR5, URZ, 0x5 ;  /* 0x0000000504047291 */ /* 0x000fe4000f8f28ff */
[----:B------:R-:W-:Y:S02]  /*3390*/  USHF.R.U32.HI UR5, URZ, 0x4, UR7 ;  /* 0x00000004ff057899 */ /* 0x000fe40008011607 */
[----:B------:R-:W-:Y:S02]  /*33a0*/  USHF.R.S32.HI UR28, URZ, 0x5, UR4 ;  /* 0x00000005ff1c7899 */ /* 0x000fe40008011404 */
[----:B------:R-:W-:Y:S02]  /*33b0*/  ULOP3.LUT UR5, UR5, 0x3fff, URZ, 0xc0, !UPT ;  /* 0x00003fff05057892 */ /* 0x000fe4000f8ec0ff */
[----:B------:R-:W-:Y:S02]  /*33c0*/  UISETP.LT.AND UP0, UPT, UR28, 0x1, UPT ;  /* 0x000000011c00788c */ /* 0x000fe4000bf01270 */
[----:B------:R-:W-:-:S02]  /*33d0*/  ULOP3.LUT UR20, UR6, 0x10000, URZ, 0xfc, !UPT ;  /* 0x0001000006147892 */ /* 0x000fc4000f8efcff */
[----:B------:R-:W-:Y:S02]  /*33e0*/  USEL UR29, UR28, 0x1, !UP0 ;  /* 0x000000011c1d7887 */ /* 0x000fe4000c000000 */
[----:B------:R-:W-:Y:S02]  /*33f0*/  ULOP3.LUT UR21, UR5, 0x10000, URZ, 0xfc, !UPT ;  /* 0x0001000005157892 */ /* 0x000fe4000f8efcff */
[----:B------:R-:W-:Y:S02]  /*3400*/  UIADD3 UR29, UPT, UPT, -UR29, URZ, URZ ;  /* 0x000000ff1d1d7290 */ /* 0x000fe4000fffe1ff */
[----:B-1----:R-:W-:Y:S01]  /*3410*/  UISETP.GE.AND UP4, UPT, UR8, 0x1, UPT ;  /* 0x000000010800788c */ /* 0x002fe2000bf86270 */
[----:B------:R-:W-:Y:S01]  /*3420*/  UMOV UR24, 0x0 ;  /* 0x0000000000187882 */ /* 0x000fe20000000000 */
[----:B------:R-:W-:Y:S01]  /*3430*/  UMOV UR25, 0x4100490 ;  /* 0x0410049000197882 */ /* 0x000fe20000000000 */
[----:B--2---:R-:W-:-:S15]  /*3440*/  R2UR UR30, R0 ;  /* 0x00000000001e72ca */ /* 0x004fde00000e0000 */
.L_x_65:
[----:B------:R-:W-:Y:S02]  /*3450*/  LEA R0, R10, UR17, 0x3 ;  /* 0x000000110a007c11 */ /* 0x000fe4000f8e18ff */
[----:B------:R-:W-:Y:S02]  /*3460*/  SHF.L.U32 R2, R9, 0x1f, RZ ;  /* 0x0000001f09027819 */ /* 0x000fe400000006ff */
[----:B------:R-:W-:Y:S01]  /*3470*/  PLOP3.LUT P0, PT, PT, PT, UP4, 0x80, 0x8 ;  /* 0x000000000008781c */ /* 0x000fe20003f0f048 */
[----:B------:R-:W-:Y:S01]  /*3480*/  VIADD R3, R0, 0x80 ;  /* 0x0000008000037836 */ /* 0x000fe20000000000 */
[----:B-1----:R-:W1:Y:S02]  /*3490*/  SYNCS.PHASECHK.TRANS64.TRYWAIT P1, [R0+URZ+0x70], R2 ;  /* 0x00007002000075a7 */ /* 0x002e6400080211ff */
[----:B-1-3--:R-:W-:Y:S09]  /*34a0*/  @!P1 BRA `(.L_x_59) ;  /* 0x0000004400089947 */ /* 0x00aff20003800000 */
.L_x_134:
[----:B------:R-:W-:Y:S01]  /*34b0*/  LEA R4, R10, UR17, 0x4 ;  /* 0x000000110a047c11 */ /* 0x000fe2000f8e20ff */
[----:B------:R-:W-:Y:S01]  /*34c0*/  @UP4 ULEA UR4, UR14, UR17, 0x3 ;  /* 0x000000110e044291 */ /* 0x000fe2000f8e18ff */
[----:B------:R-:W-:Y:S01]  /*34d0*/  PLOP3.LUT P2, PT, PT, PT, PT, 0x80, 0x8 ;  /* 0x000000000008781c */ /* 0x000fe20003f4f070 */
[----:B------:R-:W-:Y:S01]  /*34e0*/  ULEA UR23, UR22, UR17, 0x3 ;  /* 0x0000001116177291 */ /* 0x000fe2000f8e18ff */
[----:B------:R-:W-:Y:S02]  /*34f0*/  PRMT R3, RZ, 0x654, R3 ;  /* 0x00000654ff037816 */ /* 0x000fe40000000003 */
[----:B------:R-:W2:Y:S01]  /*3500*/  LDS.128 R4, [R4+0x100] ;  /* 0x0001000004047984 */ /* 0x000ea20000000c00 */
[----:B-1----:R-:W-:Y:S02]  /*3510*/  @P0 SHF.L.U32 R2, R8, 0x1f, RZ ;  /* 0x0000001f08020819 */ /* 0x002fe400000006ff */
[----:B------:R-:W-:Y:S01]  /*3520*/  SHF.L.U32 R0, R11, 0x1f, RZ ;  /* 0x0000001f0b007819 */ /* 0x000fe200000006ff */
[----:B------:R-:W-:Y:S01]  /*3530*/  @!PT LDS RZ, [RZ] ;  /* 0x00000000fffff984 */ /* 0x000fe20000000800 */
[----:B------:R-:W-:Y:S01]  /*3540*/  @!PT LDS RZ, [RZ] ;  /* 0x00000000fffff984 */ /* 0x000fe20000000800 */
[----:B------:R-:W-:Y:S01]  /*3550*/  @!PT LDS RZ, [RZ] ;  /* 0x00000000fffff984 */ /* 0x000fe20000000800 */
[----:B------:R-:W-:Y:S01]  /*3560*/  @!PT LDS RZ, [RZ] ;  /* 0x00000000fffff984 */ /* 0x000fe20000000800 */
[----:B------:R1:W-:Y:S06]  /*3570*/  MEMBAR.ALL.CTA ;  /* 0x0000000000007992 */ /* 0x0003ec0000008000 */
[----:B-1----:R-:W1:Y:S02]  /*3580*/  FENCE.VIEW.ASYNC.S ;  /* 0x00000000000073c6 */ /* 0x002e640000000000 */
[----:B-1----:R1:W-:Y:S01]  /*3590*/  SYNCS.ARRIVE.TRANS64.RED.A1T0 RZ, [R3+URZ], RZ ;  /* 0x000000ff03ff79a7 */ /* 0x0023e200081004ff */
[----:B------:R1:W3:Y:S01]  /*35a0*/  @P0 SYNCS.PHASECHK.TRANS64.TRYWAIT P2, [UR4], R2 ;  /* 0x00000002ff0005a7 */ /* 0x0002e20008041104 */
[----:B------:R-:W-:Y:S01]  /*35b0*/  ULEA.HI UR4, UR22, UR22, URZ, 0x1 ;  /* 0x0000001616047291 */ /* 0x000fe2000f8f08ff */
[----:B--2---:R-:W-:-:S03]  /*35c0*/  LOP3.LUT P1, RZ, R6, 0x1, RZ, 0xc0, !PT ;  /* 0x0000000106ff7812 */ /* 0x004fc6000782c0ff */
[----:B------:R-:W-:Y:S02]  /*35d0*/  USHF.L.U32 UR18, UR4, 0x5, URZ ;  /* 0x0000000504127899 */ /* 0x000fe400080006ff */
[----:B------:R-:W-:Y:S02]  /*35e0*/  ULOP3.LUT UR4, UR4, 0xffe, URZ, 0xc0, !UPT ;  /* 0x00000ffe04047892 */ /* 0x000fe4000f8ec0ff */
[----:B------:R-:W-:Y:S02]  /*35f0*/  ULOP3.LUT UR18, UR18, 0xffffffc0, URZ, 0xc0, !UPT ;  /* 0xffffffc012127892 */ /* 0x000fe4000f8ec0ff */
[----:B------:R-:W-:Y:S02]  /*3600*/  UIADD3 UR4, UPT, UPT, -UR4, UR22, URZ ;  /* 0x0000001604047290 */ /* 0x000fe4000fffe1ff */
[----:B------:R-:W-:Y:S01]  /*3610*/  UIADD3 UR18, UPT, UPT, UR30, UR18, URZ ;  /* 0x000000121e127290 */ /* 0x000fe2000fffe0ff */
[----:B------:R-:W2:Y:S03]  /*3620*/  SYNCS.PHASECHK.TRANS64.TRYWAIT P0, [UR23+0xb0], R0 ;  /* 0x0000b000ff0075a7 */ /* 0x000ea60008001117 */
[----:B------:R-:W-:Y:S01]  /*3630*/  ULEA UR18, UR4, UR18, 0x14 ;  /* 0x0000001204127291 */ /* 0x000fe2000f8ea0ff */
[----:B-123--:R-:W-:Y:S11]  /*3640*/  @!P0 BRA `(.L_x_60) ;  /* 0x0000004000b48947 */ /* 0x00eff60003800000 */
.L_x_136:
[----:B------:R-:W-:Y:S01]  /*3650*/  IADD3 R10, PT, PT, R10, 0x1, RZ ;  /* 0x000000010a0a7810 */ /* 0x000fe20007ffe0ff */
[----:B------:R-:W-:Y:S06]  /*3660*/  BRA.U !UP4, `(.L_x_61) ;  /* 0x000000010c987547 */ /* 0x000fec000b800000 */
[----:B------:R-:W-:Y:S01]  /*3670*/  UPLOP3.LUT UP2, UPT, UPT, UPT, UPT, 0x40, 0x4 ;  /* 0x000000000004789c */ /* 0x000fe20003f4e870 */
[----:B------:R-:W-:Y:S01]  /*3680*/  UMOV UR16, UR29 ;  /* 0x0000001d00107c82 */ /* 0x000fe20008000000 */
[----:B------:R-:W-:Y:S01]  /*3690*/  UMOV UR15, UR28 ;  /* 0x0000001c000f7c82 */ /* 0x000fe20008000000 */
[----:B------:R-:W-:-:S08]  /*36a0*/  UMOV UR6, UR14 ;  /* 0x0000000e00067c82 */ /* 0x000fd00008000000 */
.L_x_64:
[----:B------:R-:W-:Y:S02]  /*36b0*/  UIADD3 UR16, UPT, UPT, UR16, 0x1, URZ ;  /* 0x0000000110107890 */ /* 0x000fe4000fffe0ff */
[----:B--2---:R-:W-:Y:S02]  /*36c0*/  ULEA UR5, UR6, UR17, 0x3 ;  /* 0x0000001106057291 */ /* 0x004fe4000f8e18ff */
[----:B------:R-:W-:Y:S01]  /*36d0*/  UISETP.NE.AND UP3, UPT, UR16, URZ, UPT ;  /* 0x000000ff1000728c */ /* 0x000fe2000bf65270 */
[----:B---3--:R-:W-:Y:S10]  /*36e0*/  @P2 BRA `(.L_x_62) ;  /* 0x00000000000c2947 */ /* 0x008ff40003800000 */
[----:B-1----:R-:W-:Y:S04]  /*36f0*/  SHF.L.U32 R2, R8, 0x1f, RZ ;  /* 0x0000001f08027819 */ /* 0x002fe800000006ff */
[----:B------:R-:W1:Y:S02]  /*3700*/  SYNCS.PHASECHK.TRANS64.TRYWAIT P0, [UR5], R2 ;  /* 0x00000002ff0075a7 */ /* 0x000e640008001105 */
[----:B-1----:R-:W-:Y:S05]  /*3710*/  @!P0 BRA `(.L_x_63) ;  /* 0x0000004000988947 */ /* 0x002fea0003800000 */
.L_x_62:
[----:B------:R-:W-:Y:S01]  /*3720*/  UISETP.NE.AND UP0, UPT, UR15, 0x1, UPT ;  /* 0x000000010f00788c */ /* 0x000fe2000bf05270 */
[----:B------:R-:W-:Y:S01]  /*3730*/  PLOP3.LUT P2, PT, PT, PT, PT, 0x80, 0x8 ;  /* 0x000000000008781c */ /* 0x000fe20003f4f070 */
[----:B------:R-:W-:Y:S02]  /*3740*/  UIADD3 UR4, UPT, UPT, UR6, 0x1, URZ ;  /* 0x0000000106047890 */ /* 0x000fe4000fffe0ff */
[----:B------:R-:W-:Y:S02]  /*3750*/  ULEA UR12, UR6, UR21, 0x8 ;  /* 0x00000015060c7291 */ /* 0x000fe4000f8e40ff */
[----:B------:R-:W-:Y:S01]  /*3760*/  UISETP.NE.AND UP1, UPT, UR4, 0x3, UPT ;  /* 0x000000030400788c */ /* 0x000fe2000bf25270 */
[----:B------:R-:W-:Y:S01]  /*3770*/  PLOP3.LUT P0, PT, PT, PT, UP0, 0x80, 0x8 ;  /* 0x000000000008781c */ /* 0x000fe20003f0f008 */
[----:B------:R-:W-:Y:S02]  /*3780*/  UIADD3 UR10, UPT, UPT, UR12, 0x2, URZ ;  /* 0x000000020c0a7890 */ /* 0x000fe4000fffe0ff */
[----:B------:R-:W-:Y:S02]  /*3790*/  USEL UR7, URZ, 0x1, UP1 ;  /* 0x00000001ff077887 */ /* 0x000fe40008800000 */
[----:B------:R-:W-:Y:S02]  /*37a0*/  USEL UR14, UR4, URZ, UP1 ;  /* 0x000000ff040e7287 */ /* 0x000fe40008800000 */
[----:B------:R-:W-:Y:S02]  /*37b0*/  UIADD3 UR15, UPT, UPT, UR15, -0x1, URZ ;  /* 0xffffffff0f0f7890 */ /* 0x000fe4000fffe0ff */
[----:B------:R-:W-:Y:S01]  /*37c0*/  @UP0 ULEA UR4, UR14, UR17, 0x3 ;  /* 0x000000110e040291 */ /* 0x000fe2000f8e18ff */
[----:B------:R-:W-:Y:S01]  /*37d0*/  LOP3.LUT R8, R8, UR7, RZ, 0x3c, !PT ;  /* 0x0000000708087c12 */ /* 0x000fe2000f8e3cff */
[----:B------:R-:W-:Y:S01]  /*37e0*/  UIADD3 UR7, UPT, UPT, UR5, 0x18, URZ ;  /* 0x0000001805077890 */ /* 0x000fe2000fffe0ff */
[----:B------:R-:W-:Y:S02]  /*37f0*/  UMOV UR13, 0x80004020 ;  /* 0x80004020000d7882 */ /* 0x000fe40000000000 */
[----:B-1----:R-:W-:Y:S01]  /*3800*/  @P0 SHF.L.U32 R0, R8, 0x1f, RZ ;  /* 0x0000001f08000819 */ /* 0x002fe200000006ff */
[----:B------:R-:W-:Y:S01]  /*3810*/  UMOV UR5, 0x80004020 ;  /* 0x8000402000057882 */ /* 0x000fe20000000000 */
[----:B------:R-:W-:Y:S01]  /*3820*/  UMOV UR11, 0x80004020 ;  /* 0x80004020000b7882 */ /* 0x000fe20000000000 */
[----:B------:R-:W-:Y:S01]  /*3830*/  UMOV UR9, 0x80004020 ;  /* 0x8000402000097882 */ /* 0x000fe20000000000 */
[----:B------:R2:W3:Y:S01]  /*3840*/  @P0 SYNCS.PHASECHK.TRANS64.TRYWAIT P2, [UR4], R0 ;  /* 0x00000000ff0005a7 */ /* 0x0004e20008041104 */
[----:B------:R-:W-:Y:S03]  /*3850*/  ULEA UR4, UR6, UR20, 0x8 ;  /* 0x0000001406047291 */ /* 0x000fe6000f8e40ff */
[----:B------:R-:W-:Y:S01]  /*3860*/  UMOV UR6, UR14 ;  /* 0x0000000e00067c82 */ /* 0x000fe20008000000 */
[----:B------:R-:W-:Y:S05]  /*3870*/  UIADD3 UR8, UPT, UPT, UR4, 0x2, URZ ;  /* 0x0000000204087890 */ /* 0x000fea000fffe0ff */
[----:B------:R2:W-:Y:S01]  /*3880*/  UTCHMMA gdesc[UR4], gdesc[UR12], tmem[UR18], tmem[UR26], idesc[UR27], UP2 ;  /* 0x00ff1a0c040075ea */ /* 0x0005e20009000012 */
[----:B------:R-:W-:Y:S03]  /*3890*/  UPLOP3.LUT UP2, UPT, UPT, UPT, UPT, 0x80, 0x8 ;  /* 0x000000000008789c */ /* 0x000fe60003f4f070 */
[----:B------:R2:W-:Y:S01]  /*38a0*/  UTCHMMA gdesc[UR8], gdesc[UR10], tmem[UR18], tmem[UR24], idesc[UR25], UPT ;  /* 0x00ff180a080075ea */ /* 0x0005e2000b800012 */
[----:B------:R2:W-:Y:S01]  /*38b0*/  UTCBAR.MULTICAST [UR7], URZ, UR19 ;  /* 0x000000ff070073e9 */ /* 0x0005e20008000813 */
[----:B------:R-:W-:Y:S06]  /*38c0*/  BRA.U UP3, `(.L_x_64) ;  /* 0xfffffffd03787547 */ /* 0x000fec000b83ffff */
.L_x_61:
[----:B--2---:R-:W-:Y:S01]  /*38d0*/  UIADD3 UR4, UPT, UPT, UR22, 0x1, URZ ;  /* 0x0000000116047890 */ /* 0x004fe2000fffe0ff */
[C---:B------:R-:W-:Y:S01]  /*38e0*/  ISETP.NE.AND P0, PT, R10.reuse, 0x2, PT ;  /* 0x000000020a00780c */ /* 0x040fe20003f05270 */
[----:B------:R-:W-:Y:S02]  /*38f0*/  UIADD3 UR5, UPT, UPT, UR23, 0x90, URZ ;  /* 0x0000009017057890 */ /* 0x000fe4000fffe0ff */
[----:B------:R-:W-:Y:S01]  /*3900*/  UISETP.NE.AND UP0, UPT, UR4, 0x4, UPT ;  /* 0x000000040400788c */ /* 0x000fe2000bf05270 */
[----:B-1----:R-:W-:Y:S02]  /*3910*/  SEL R0, RZ, 0x1, P0 ;  /* 0x00000001ff007807 */ /* 0x002fe40000000000 */
[----:B------:R-:W-:Y:S01]  /*3920*/  SEL R10, R10, RZ, P0 ;  /* 0x000000ff0a0a7207 */ /* 0x000fe20000000000 */
[----:B------:R-:W-:Y:S01]  /*3930*/  USEL UR6, URZ, 0x1, UP0 ;  /* 0x00000001ff067887 */ /* 0x000fe20008000000 */
[----:B------:R-:W-:Y:S01]  /*3940*/  LOP3.LUT R9, R9, R0, RZ, 0x3c, !PT ;  /* 0x0000000009097212 */ /* 0x000fe200078e3cff */
[----:B------:R-:W-:Y:S01]  /*3950*/  USEL UR22, UR4, URZ, UP0 ;  /* 0x000000ff04167287 */ /* 0x000fe20008000000 */
[----:B------:R1:W-:Y:S03]  /*3960*/  UTCBAR [UR5], URZ ;  /* 0x000000ff050073e9 */ /* 0x0003e600080000ff */
[----:B------:R-:W-:Y:S01]  /*3970*/  LOP3.LUT R11, R11, UR6, RZ, 0x3c, !PT ;  /* 0x000000060b0b7c12 */ /* 0x000fe2000f8e3cff */
[----:B------:R-:W-:Y:S07]  /*3980*/  @P1 BRA `(.L_x_65) ;  /* 0xfffffff800b01947 */ /* 0x000fee000383ffff */
[----:B------:R-:W2:Y:S01]  /*3990*/  S2UR UR8, SR_CgaCtaId ;  /* 0x00000000000879c3 */ /* 0x000ea20000008800 */
[----:B------:R-:W-:Y:S01]  /*39a0*/  ELECT P0, URZ, PT ;  /* 0x0000000000ff782f */ /* 0x000fe20003800000 */
[----:B------:R-:W-:Y:S01]  /*39b0*/  IMAD.MOV.U32 R0, RZ, RZ, 0x1 ;  /* 0x00000001ff007424 */ /* 0x000fe200078e00ff */
[----:B------:R-:W-:Y:S01]  /*39c0*/  UIADD3 UR17, UPT, UPT, UR17, 0xb0, URZ ;  /* 0x000000b011117890 */ /* 0x000fe2000fffe0ff */
[----:B------:R-:W-:Y:S01]  /*39d0*/  SHF.L.U32 R2, R11, 0x1f, RZ ;  /* 0x0000001f0b027819 */ /* 0x000fe200000006ff */
[----:B------:R-:W-:-:S03]  /*39e0*/  UMOV UR4, 0x40 ;  /* 0x0000004000047882 */ /* 0x000fc60000000000 */
[----:B------:R-:W-:Y:S01]  /*39f0*/  UVIRTCOUNT.DEALLOC.SMPOOL 0x80 ;  /* 0x000000800000784c */ /* 0x000fe20000000000 */
[----:B--2---:R-:W-:Y:S02]  /*3a00*/  ULEA UR8, UR8, UR4, 0x18 ;  /* 0x0000000408087291 */ /* 0x004fe4000f8ec0ff */
[----:B------:R-:W-:-:S07]  /*3a10*/  ULEA UR4, UR22, UR17, 0x3 ;  /* 0x0000001116047291 */ /* 0x000fce000f8e18ff */
[----:B------:R2:W-:Y:S02]  /*3a20*/  @P0 STS.U8 [UR8+0x1c], R0 ;  /* 0x00001c00ff000988 */ /* 0x0005e40008000008 */
[----:B------:R-:W4:Y:S02]  /*3a30*/  SYNCS.PHASECHK.TRANS64.TRYWAIT P0, [UR4], R2 ;  /* 0x00000002ff0075a7 */ /* 0x000f240008001104 */
[----:B--2-4-:R-:W-:Y:S05]  /*3a40*/  @!P0 BRA `(.L_x_66) ;  /* 0x0000003c00e48947 */ /* 0x014fea0003800000 */
.L_x_139:
[----:B------:R-:W-:-:S04]  /*3a50*/  UIADD3 UR4, UPT, UPT, UR22, 0x1, URZ ;  /* 0x0000000116047890 */ /* 0x000fc8000fffe0ff */
[----:B------:R-:W-:-:S04]  /*3a60*/  UISETP.NE.AND UP0, UPT, UR4, 0x4, UPT ;  /* 0x000000040400788c */ /* 0x000fc8000bf05270 */
[----:B------:R-:W-:Y:S02]  /*3a70*/  USEL UR6, URZ, 0x1, UP0 ;  /* 0x00000001ff067887 */ /* 0x000fe40008000000 */
[----:B------:R-:W-:-:S04]  /*3a80*/  USEL UR4, UR4, URZ, UP0 ;  /* 0x000000ff04047287 */ /* 0x000fc80008000000 */
[----:B-1----:R-:W-:Y:S01]  /*3a90*/  ULEA UR5, UR4, UR17, 0x3 ;  /* 0x0000001104057291 */ /* 0x002fe2000f8e18ff */
[----:B--2---:R-:W-:-:S04]  /*3aa0*/  LOP3.LUT R2, R11, UR6, RZ, 0x3c, !PT ;  /* 0x000000060b027c12 */ /* 0x004fc8000f8e3cff */
[----:B------:R-:W-:-:S04]  /*3ab0*/  SHF.L.U32 R3, R2, 0x1f, RZ ;  /* 0x0000001f02037819 */ /* 0x000fc800000006ff */
[----:B------:R-:W1:Y:S02]  /*3ac0*/  SYNCS.PHASECHK.TRANS64.TRYWAIT P0, [UR5], R3 ;  /* 0x00000003ff0075a7 */ /* 0x000e640008001105 */
[----:B-1----:R-:W-:Y:S05]  /*3ad0*/  @!P0 BRA `(.L_x_67) ;  /* 0x0000003c00d88947 */ /* 0x002fea0003800000 */
.L_x_141:
        /* <DEDUP_REMOVED lines=9> */
.L_x_143:
[----:B------:R-:W-:-:S04]  /*3b70*/  UIADD3 UR4, UPT, UPT, UR4, 0x1, URZ ;  /* 0x0000000104047890 */ /* 0x000fc8000fffe0ff */
[----:B------:R-:W-:-:S04]  /*3b80*/  UISETP.NE.AND UP0, UPT, UR4, 0x4, UPT ;  /* 0x000000040400788c */ /* 0x000fc8000bf05270 */
[----:B------:R-:W-:Y:S02]  /*3b90*/  USEL UR5, URZ, 0x1, UP0 ;  /* 0x00000001ff057887 */ /* 0x000fe40008000000 */
[----:B------:R-:W-:-:S04]  /*3ba0*/  USEL UR4, UR4, URZ, UP0 ;  /* 0x000000ff04047287 */ /* 0x000fc80008000000 */
[----:B------:R-:W-:Y:S01]  /*3bb0*/  ULEA UR4, UR4, UR17, 0x3 ;  /* 0x0000001104047291 */ /* 0x000fe2000f8e18ff */
[----:B------:R-:W-:-:S04]  /*3bc0*/  LOP3.LUT R2, R2, UR5, RZ, 0x3c, !PT ;  /* 0x0000000502027c12 */ /* 0x000fc8000f8e3cff */
[----:B------:R-:W-:-:S04]  /*3bd0*/  SHF.L.U32 R2, R2, 0x1f, RZ ;  /* 0x0000001f02027819 */ /* 0x000fc800000006ff */
[----:B------:R-:W2:Y:S02]  /*3be0*/  SYNCS.PHASECHK.TRANS64.TRYWAIT P0, [UR4], R2 ;  /* 0x00000002ff0075a7 */ /* 0x000ea40008001104 */
[----:B--2---:R-:W-:Y:S05]  /*3bf0*/  @!P0 BRA `(.L_x_69) ;  /* 0x0000003c00c08947 */ /* 0x004fea0003800000 */
.L_x_145:
[----:B------:R-:W-:Y:S01]  /*3c00*/  NOP ;  /* 0x0000000000007918 */ /* 0x000fe20000000000 */
[----:B-1----:R-:W1:Y:S01]  /*3c10*/  LDS R0, [UR8+0x14] ;  /* 0x00001408ff007984 */ /* 0x002e620008000800 */
[----:B------:R-:W-:Y:S01]  /*3c20*/  ULOP3.LUT UR4, UR30, 0xffff, URZ, 0xc0, !UPT ;  /* 0x0000ffff1e047892 */ /* 0x000fe2000f8ec0ff */
[----:B------:R-:W-:Y:S01]  /*3c30*/  UMOV UR5, 0xffff ;  /* 0x0000ffff00057882 */ /* 0x000fe20000000000 */
[----:B------:R-:W-:Y:S02]  /*3c40*/  UMOV UR6, 0x1 ;  /* 0x0000000100067882 */ /* 0x000fe40000000000 */
[----:B------:R-:W-:-:S04]  /*3c50*/  USHF.R.U32.HI UR4, URZ, 0x5, UR4 ;  /* 0x00000005ff047899 */ /* 0x000fc80008011604 */
[----:B------:R-:W-:Y:S02]  /*3c60*/  USHF.L.U32 UR5, UR5, UR4, URZ ;  /* 0x0000000405057299 */ /* 0x000fe400080006ff */
[----:B------:R-:W-:-:S04]  /*3c70*/  USHF.L.U32 UR4, UR6, UR4, URZ ;  /* 0x0000000406047299 */ /* 0x000fc800080006ff */
[----:B-1----:R-:W-:-:S04]  /*3c80*/  LOP3.LUT R0, R0, UR5, RZ, 0xc0, !PT ;  /* 0x0000000500007c12 */ /* 0x002fc8000f8ec0ff */
[----:B------:R-:W-:-:S13]  /*3c90*/  ISETP.NE.AND P0, PT, R0, UR5, PT ;  /* 0x0000000500007c0c */ /* 0x000fda000bf05270 */
[----:B------:R-:W-:Y:S05]  /*3ca0*/  @P0 BRA `(.L_x_70) ;  /* 0x0000000000580947 */ /* 0x000fea0003800000 */
[----:B------:R-:W1:Y:S02]  /*3cb0*/  LDS R0, [UR8+0x18] ;  /* 0x00001808ff007984 */ /* 0x000e640008000800 */
[----:B-1----:R-:W-:-:S04]  /*3cc0*/  LOP3.LUT R0, R0, UR4, RZ, 0xc0, !PT ;  /* 0x0000000400007c12 */ /* 0x002fc8000f8ec0ff */
[----:B------:R-:W-:-:S13]  /*3cd0*/  ISETP.NE.AND P0, PT, R0, UR4, PT ;  /* 0x0000000400007c0c */ /* 0x000fda000bf05270 */
[----:B------:R-:W-:Y:S05]  /*3ce0*/  @P0 BRA `(.L_x_71) ;  /* 0x00000000003c0947 */ /* 0x000fea0003800000 */
[----:B------:R-:W1:Y:S01]  /*3cf0*/  S2R R2, SR_LANEID ;  /* 0x0000000000027919 */ /* 0x000e620000000000 */
[----:B------:R-:W-:-:S06]  /*3d00*/  ULOP3.LUT UR5, URZ, UR5, URZ, 0x33, !UPT ;  /* 0x00000005ff057292 */ /* 0x000fcc000f8e33ff */
[----:B------:R-:W-:-:S04]  /*3d10*/  IMAD.U32 R0, RZ, RZ, UR5 ;  /* 0x00000005ff007e24 */ /* 0x000fc8000f8e00ff */
[----:B------:R2:W4:Y:S02]  /*3d20*/  REDUX UR7, R0 ;  /* 0x00000000000773c4 */ /* 0x0005240000000000 */
[----:B------:R1:W-:Y:S01]  /*3d30*/  UTCATOMSWS.AND URZ, UR5 ;  /* 0x0000000500ff79e3 */ /* 0x0003e20008000000 */
[----:B--2---:R-:W-:Y:S01]  /*3d40*/  LOP3.LUT R0, RZ, UR4, RZ, 0x33, !PT ;  /* 0x00000004ff007c12 */ /* 0x004fe2000f8e33ff */
[----:B------:R-:W-:Y:S02]  /*3d50*/  VOTEU.ANY UR4, UPT, PT ;  /* 0x0000000000047886 */ /* 0x000fe400038e0100 */
[----:B------:R-:W-:Y:S02]  /*3d60*/  UFLO.U32 UR4, UR4 ;  /* 0x00000004000472bd */ /* 0x000fe400080e0000 */
[----:B------:R-:W2:Y:S04]  /*3d70*/  REDUX UR6, R0 ;  /* 0x00000000000673c4 */ /* 0x000ea80000000000 */
[----:B-1----:R-:W-:-:S02]  /*3d80*/  ISETP.EQ.U32.AND P0, PT, R2, UR4, PT ;  /* 0x0000000402007c0c */ /* 0x002fc4000bf02070 */
[----:B----4-:R-:W-:-:S11]  /*3d90*/  MOV R2, UR7 ;  /* 0x0000000700027c02 */ /* 0x010fd60008000f00 */
[----:B------:R1:W-:Y:S01]  /*3da0*/  @P0 ATOMS.AND RZ, [UR8+0x14], R2 ;  /* 0x00001402ffff098c */ /* 0x0003e2000a800008 */
[----:B--2---:R-:W-:-:S05]  /*3db0*/  IMAD.U32 R0, RZ, RZ, UR6 ;  /* 0x00000006ff007e24 */ /* 0x004fca000f8e00ff */
[----:B------:R1:W-:Y:S01]  /*3dc0*/  @P0 ATOMS.AND RZ, [UR8+0x18], R0 ;  /* 0x00001800ffff098c */ /* 0x0003e2000a800008 */
[----:B------:R-:W-:Y:S05]  /*3dd0*/  BRA `(.L_x_72) ;  /* 0x0000000000147947 */ /* 0x000fea0003800000 */
.L_x_71:
[----:B------:R-:W-:Y:S02]  /*3de0*/  MOV R2, 0x3e00 ;  /* 0x00003e0000027802 */ /* 0x000fe40000000f00 */
[----:B---3-5:R-:W-:Y:S05]  /*3df0*/  CALL.REL.NOINC `($__internal_0_$__cuda_sm10x_tcgen05_guardrail_trap_col_being_dealloced_not_returned_by_alloc) ;  /* 0x0000004000347944 */ /* 0x028fea0003c00000 */
[----:B------:R-:W-:Y:S05]  /*3e00*/  BRA `(.L_x_72) ;  /* 0x0000000000087947 */ /* 0x000fea0003800000 */
.L_x_70:
[----:B------:R-:W-:Y:S02]  /*3e10*/  MOV R2, 0x3e30 ;  /* 0x00003e3000027802 */ /* 0x000fe40000000f00 */
[----:B---3-5:R-:W-:Y:S05]  /*3e20*/  CALL.REL.NOINC `($__internal_2_$__cuda_sm10x_tcgen05_guardrail_trap_unallocated_columns_being_dealloced) ;  /* 0x0000004000407944 */ /* 0x028fea0003c00000 */
.L_x_72:
[----:B------:R-:W-:Y:S01]  /*3e30*/  NOP ;  /* 0x0000000000007918 */ /* 0x000fe20000000000 */
[----:B------:R-:W-:Y:S05]  /*3e40*/  EXIT ;  /* 0x000000000000794d */ /* 0x000fea0003800000 */
.L_x_54:
[----:B------:R-:W-:-:S09]  /*3e50*/  UISETP.NE.OR UP0, UPT, UR22, 0x3, !UP3 ;  /* 0x000000031600788c */ /* 0x000fd2000df05670 */
[----:B------:R-:W-:Y:S05]  /*3e60*/  BRA.U UP0, `(.L_x_73) ;  /* 0x0000000d00f07547 */ /* 0x000fea000b800000 */
[----:B------:R-:W2:Y:S01]  /*3e70*/  LDCU UR27, c[0x0][0x370] ;  /* 0x00006e00ff1b77ac */ /* 0x000ea20008000800 */
[----:B------:R-:W3:Y:S01]  /*3e80*/  LDC.64 R16, c[0x0][0x348] ;  /* 0x0000d200ff107b82 */ /* 0x000ee20000000a00 */
[----:B------:R-:W-:Y:S02]  /*3e90*/  HFMA2 R13, -RZ, RZ, 0, 0 ;  /* 0x00000000ff0d7431 */ /* 0x000fe400000001ff */
[----:B------:R-:W-:Y:S01]  /*3ea0*/  IMAD.MOV.U32 R15, RZ, RZ, 0x1 ;  /* 0x00000001ff0f7424 */ /* 0x000fe200078e00ff */
[----:B------:R-:W2:Y:S01]  /*3eb0*/  LDCU.128 UR44, c[0x0][0xb10] ;  /* 0x00016200ff2c77ac */ /* 0x000ea20008000c00 */
[----:B------:R-:W-:Y:S01]  /*3ec0*/  IMAD.MOV.U32 R14, RZ, RZ, RZ ;  /* 0x000000ffff0e7224 */ /* 0x000fe200078e00ff */
[----:B------:R-:W-:Y:S01]  /*3ed0*/  MOV R7, 0x1000 ;  /* 0x0000100000077802 */ /* 0x000fe20000000f00 */
[----:B------:R-:W4:Y:S01]  /*3ee0*/  LDCU UR26, c[0x0][0x374] ;  /* 0x00006e80ff1a77ac */ /* 0x000f220008000800 */
[----:B------:R-:W1:Y:S01]  /*3ef0*/  LDC.64 R2, c[0x0][0x888] ;  /* 0x00022200ff027b82 */ /* 0x000e620000000a00 */
[----:B------:R-:W4:Y:S01]  /*3f00*/  LDCU UR15, c[0x0][0xb0c] ;  /* 0x00016180ff0f77ac */ /* 0x000f220008000800 */
[----:B------:R-:W4:Y:S06]  /*3f10*/  LDCU UR31, c[0x0][0xb20] ;  /* 0x00016400ff1f77ac */ /* 0x000f2c0008000800 */
[----:B------:R-:W1:Y:S01]  /*3f20*/  LDC.64 R4, c[0x0][0x890] ;  /* 0x00022400ff047b82 */ /* 0x000e620000000a00 */
[----:B------:R-:W3:Y:S01]  /*3f30*/  LDCU UR4, c[0x0][0xb30] ;  /* 0x00016600ff0477ac */ /* 0x000ee20008000800 */
[----:B--2---:R-:W-:-:S02]  /*3f40*/  UIMAD.WIDE.U32 UR6, UR27, UR44, URZ ;  /* 0x0000002c1b0672a5 */ /* 0x004fc4000f8e00ff */
[----:B----4-:R-:W-:Y:S01]  /*3f50*/  UIMAD.WIDE.U32 UR8, UR26, UR47, URZ ;  /* 0x0000002f1a0872a5 */ /* 0x010fe2000f8e00ff */
[----:B------:R-:W-:Y:S01]  /*3f60*/  UMOV UR24, 0x400 ;  /* 0x0000040000187882 */ /* 0x000fe20000000000 */
[----:B------:R-:W-:-:S03]  /*3f70*/  UPLOP3.LUT UP3, UPT, UPT, UPT, UPT, 0x40, 0x4 ;  /* 0x000000000004789c */ /* 0x000fc60003f6e870 */
[----:B------:R-:W-:Y:S01]  /*3f80*/  UMOV UR6, UR7 ;  /* 0x0000000700067c82 */ /* 0x000fe20008000000 */
[----:B------:R-:W-:Y:S01]  /*3f90*/  UISETP.GE.AND UP0, UPT, UR40, 0x1, UPT ;  /* 0x000000012800788c */ /* 0x000fe2000bf06270 */
[----:B------:R-:W-:Y:S01]  /*3fa0*/  UMOV UR28, UR9 ;  /* 0x00000009001c7c82 */ /* 0x000fe20008000000 */
[----:B------:R-:W-:Y:S01]  /*3fb0*/  UISETP.NE.AND UP4, UPT, UR40, 0x1, UPT ;  /* 0x000000012800788c */ /* 0x000fe2000bf85270 */
[----:B------:R-:W2:Y:S01]  /*3fc0*/  LDCU.64 UR16, c[0x0][0xb28] ;  /* 0x00016500ff1077ac */ /* 0x000ea20008000a00 */
[----:B------:R-:W-:Y:S02]  /*3fd0*/  ULEA UR24, UR54, UR24, 0x18 ;  /* 0x0000001836187291 */ /* 0x000fe4000f8ec0ff */
[----:B------:R-:W-:Y:S02]  /*3fe0*/  UISETP.NE.AND UP6, UPT, UR15, 0x1, UPT ;  /* 0x000000010f00788c */ /* 0x000fe4000bfc5270 */
[----:B------:R-:W-:Y:S02]  /*3ff0*/  UISETP.NE.AND UP5, UPT, UR46, 0x1, UPT ;  /* 0x000000012e00788c */ /* 0x000fe4000bfa5270 */
[----:B------:R-:W-:-:S02]  /*4000*/  USHF.R.U32.HI UR30, URZ, UR45, UR6 ;  /* 0x0000002dff1e7299 */ /* 0x000fc40008011606 */
[----:B------:R-:W-:Y:S02]  /*4010*/  USHF.R.U32.HI UR28, URZ, UR31, UR28 ;  /* 0x0000001fff1c7299 */ /* 0x000fe4000801161c */
[----:B---3--:R-:W-:Y:S01]  /*4020*/  UISETP.NE.AND UP2, UPT, UR4, 0x1, UPT ;  /* 0x000000010400788c */ /* 0x008fe2000bf45270 */
[----:B------:R-:W-:-:S10]  /*4030*/  UMOV UR12, URZ ;  /* 0x000000ff000c7c82 */ /* 0x000fd40008000000 */
.L_x_82:
[C---:B------:R-:W-:Y:S02]  /*4040*/  LEA R12, R14.reuse, UR24, 0x3 ;  /* 0x000000180e0c7c11 */ /* 0x040fe4000f8e18ff */
[----:B------:R-:W-:Y:S02]  /*4050*/  SHF.L.U32 R0, R13, 0x1f, RZ ;  /* 0x0000001f0d007819 */ /* 0x000fe400000006ff */
[----:B------:R-:W-:Y:S02]  /*4060*/  LEA R8, R14, UR24, 0x4 ;  /* 0x000000180e087c11 */ /* 0x000fe4000f8e20ff */
[----:B---3--:R-:W3:Y:S02]  /*4070*/  SYNCS.PHASECHK.TRANS64.TRYWAIT P0, [R12+URZ+0x70], R0 ;  /* 0x000070000c0075a7 */ /* 0x008ee400080011ff */
[----:B---3--:R-:W-:Y:S05]  /*4080*/  @!P0 BRA `(.L_x_74) ;  /* 0x0000003800b48947 */ /* 0x008fea0003800000 */
.L_x_146:
[----:B------:R-:W4:Y:S01]  /*4090*/  LDS.128 R8, [R8+0x100] ;  /* 0x0001000008087984 */ /* 0x000f220000000c00 */
[----:B------:R-:W-:Y:S01]  /*40a0*/  UISETP.GE.AND UP0, UPT, UR40, 0x1, UPT ;  /* 0x000000012800788c */ /* 0x000fe2000bf06270 */
[----:B------:R-:W-:Y:S01]  /*40b0*/  @!PT LDS RZ, [RZ] ;  /* 0x00000000fffff984 */ /* 0x000fe20000000800 */
[----:B------:R-:W-:Y:S01]  /*40c0*/  @!PT LDS RZ, [RZ] ;  /* 0x00000000fffff984 */ /* 0x000fe20000000800 */
[----:B------:R-:W-:Y:S01]  /*40d0*/  @!PT LDS RZ, [RZ] ;  /* 0x00000000fffff984 */ /* 0x000fe20000000800 */
[----:B------:R-:W-:Y:S01]  /*40e0*/  @!PT LDS RZ, [RZ] ;  /* 0x00000000fffff984 */ /* 0x000fe20000000800 */
[----:B------:R1:W-:Y:S06]  /*40f0*/  MEMBAR.ALL.CTA ;  /* 0x0000000000007992 */ /* 0x0003ec0000008000 */
[----:B-1----:R-:W1:Y:S01]  /*4100*/  FENCE.VIEW.ASYNC.S ;  /* 0x00000000000073c6 */ /* 0x002e620000000000 */
[----:B----4-:R-:W-:Y:S11]  /*4110*/  LOP3.LUT P0, RZ, R10, 0x1, RZ, 0xc0, !PT ;  /* 0x000000010aff7812 */ /* 0x010ff6000780c0ff */
[----:B------:R-:W-:Y:S02]  /*4120*/  @!UPT UIADD3 URZ, UPT, UPT, URZ, URZ, URZ ;  /* 0x000000fffffff290 */ /* 0x000fe4000fffe0ff */
[----:B-1----:R-:W-:Y:S01]  /*4130*/  VOTEU.ANY UP1, P0 ;  /* 0x0000000000ff7886 */ /* 0x002fe20000020100 */
[----:B------:R-:W-:Y:S11]  /*4140*/  PLOP3.LUT P0, PT, PT, PT, UP1, 0x80, 0x8 ;  /* 0x000000000008781c */ /* 0x000ff60003f0f018 */
[----:B------:R-:W-:Y:S02]  /*4150*/  @!UPT UIADD3 URZ, UPT, UPT, URZ, URZ, URZ ;  /* 0x000000fffffff290 */ /* 0x000fe4000fffe0ff */
[----:B---3--:R-:W-:Y:S02]  /*4160*/  @P0 SHF.R.U32.HI R0, RZ, 0x10, R9 ;  /* 0x00000010ff000819 */ /* 0x008fe40000011609 */
[----:B------:R-:W-:Y:S02]  /*4170*/  @P0 MOV R6, R8 ;  /* 0x0000000800060202 */ /* 0x000fe40000000f00 */
[----:B------:R-:W-:Y:S01]  /*4180*/  @P0 R2UR UR4, R0 ;  /* 0x00000000000402ca */ /* 0x000fe200000e0000 */
[----:B------:R-:W-:Y:S01]  /*4190*/  VIADD R0, R12, 0x80 ;  /* 0x000000800c007836 */ /* 0x000fe20000000000 */
[----:B------:R-:W-:Y:S02]  /*41a0*/  @P0 LOP3.LUT R8, R9, 0xffff, RZ, 0xc0, !PT ;  /* 0x0000ffff09080812 */ /* 0x000fe400078ec0ff */
[----:B------:R-:W-:Y:S02]  /*41b0*/  @P0 R2UR UR6, R6 ;  /* 0x00000000060602ca */ /* 0x000fe400000e0000 */
[----:B------:R-:W-:Y:S02]  /*41c0*/  PRMT R0, RZ, 0x654, R0 ;  /* 0x00000654ff007816 */ /* 0x000fe40000000000 */
[----:B------:R-:W-:Y:S02]  /*41d0*/  @P0 R2UR UR5, R8 ;  /* 0x00000000080502ca */ /* 0x000fe400000e0000 */
[----:B------:R1:W-:Y:S03]  /*41e0*/  SYNCS.ARRIVE.TRANS64.RED.A1T0 RZ, [R0+URZ], RZ ;  /* 0x000000ff00ff79a7 */ /* 0x0003e600081004ff */
[----:B------:R-:W-:Y:S04]  /*41f0*/  @UP1 UMOV UR25, UR4 ;  /* 0x0000000400191c82 */ /* 0x000fe80008000000 */
[----:B------:R-:W-:Y:S04]  /*4200*/  @UP1 UMOV UR14, UR6 ;  /* 0x00000006000e1c82 */ /* 0x000fe80008000000 */
[----:B------:R-:W-:Y:S01]  /*4210*/  @UP1 UMOV UR13, UR5 ;  /* 0x00000005000d1c82 */ /* 0x000fe20008000000 */
[----:B------:R-:W-:Y:S05]  /*4220*/  BRA.U !UP0, `(.L_x_75) ;  /* 0x0000000108a47547 */ /* 0x000fea000b800000 */
[----:B------:R-:W-:Y:S02]  /*4230*/  UIMAD.WIDE.U32 UR8, UR13, UR47, URZ ;  /* 0x0000002f0d0872a5 */ /* 0x000fe4000f8e00ff */
[----:B------:R-:W-:Y:S02]  /*4240*/  UIMAD.WIDE.U32 UR10, UR14, UR44, URZ ;  /* 0x0000002c0e0a72a5 */ /* 0x000fe4000f8e00ff */
[----:B------:R-:W-:Y:S02]  /*4250*/  USEL UR4, UR26, UR28, !UP5 ;  /* 0x0000001c1a047287 */ /* 0x000fe4000e800000 */
[----:B------:R-:W-:Y:S02]  /*4260*/  USEL UR7, UR27, UR30, !UP6 ;  /* 0x0000001e1b077287 */ /* 0x000fe4000f000000 */
[----:B--2---:R-:W-:Y:S02]  /*4270*/  UIMAD.WIDE.U32 UR18, UR4, UR16, URZ ;  /* 0x00000010041272a5 */ /* 0x004fe4000f8e00ff */
[----:B------:R-:W-:Y:S01]  /*4280*/  UIMAD.WIDE.U32 UR20, UR7, UR16, URZ ;  /* 0x00000010071472a5 */ /* 0x000fe2000f8e00ff */
[----:B------:R-:W-:Y:S02]  /*4290*/  UMOV UR5, UR9 ;  /* 0x0000000900057c82 */ /* 0x000fe40008000000 */
[----:B------:R-:W-:Y:S03]  /*42a0*/  USHF.R.U32.HI UR6, URZ, UR31, UR5 ;  /* 0x0000001fff067299 */ /* 0x000fe60008011605 */
[----:B------:R-:W-:Y:S01]  /*42b0*/  UMOV UR5, UR11 ;  /* 0x0000000b00057c82 */ /* 0x000fe20008000000 */
[----:B------:R-:W-:Y:S02]  /*42c0*/  USEL UR6, UR13, UR6, !UP5 ;  /* 0x000000060d067287 */ /* 0x000fe4000e800000 */
[----:B------:R-:W-:Y:S02]  /*42d0*/  USHF.R.U32.HI UR8, URZ, UR45, UR5 ;  /* 0x0000002dff087299 */ /* 0x000fe40008011605 */
[----:B------:R-:W-:Y:S01]  /*42e0*/  UIMAD.WIDE.U32 UR10, UR6, UR16, URZ ;  /* 0x00000010060a72a5 */ /* 0x000fe2000f8e00ff */
[----:B------:R-:W-:Y:S02]  /*42f0*/  UMOV UR5, UR19 ;  /* 0x0000001300057c82 */ /* 0x000fe40008000000 */
[----:B------:R-:W-:Y:S03]  /*4300*/  @UP4 USHF.R.U32.HI UR4, URZ, UR17, UR5 ;  /* 0x00000011ff044299 */ /* 0x000fe60008011605 */
[----:B------:R-:W-:Y:S01]  /*4310*/  UMOV UR5, UR21 ;  /* 0x0000001500057c82 */ /* 0x000fe20008000000 */
[----:B------:R-:W-:Y:S02]  /*4320*/  UIMAD UR4, UR40, UR4, URZ ;  /* 0x00000004280472a4 */ /* 0x000fe4000f8e02ff */
[----:B------:R-:W-:Y:S02]  /*4330*/  @UP4 USHF.R.U32.HI UR7, URZ, UR17, UR5 ;  /* 0x00000011ff074299 */ /* 0x000fe40008011605 */
[----:B------:R-:W-:Y:S02]  /*4340*/  USEL UR5, UR14, UR8, !UP6 ;  /* 0x000000080e057287 */ /* 0x000fe4000f000000 */
[----:B------:R-:W-:Y:S02]  /*4350*/  UIMAD UR8, UR40, UR7, URZ ;  /* 0x00000007280872a4 */ /* 0x000fe4000f8e02ff */
[----:B------:R-:W-:Y:S03]  /*4360*/  UISETP.GE.AND UP0, UPT, UR6, UR4, UPT ;  /* 0x000000040600728c */ /* 0x000fe6000bf06270 */
[----:B------:R-:W-:Y:S01]  /*4370*/  UMOV UR4, UR11 ;  /* 0x0000000b00047c82 */ /* 0x000fe20008000000 */
[----:B------:R-:W-:Y:S02]  /*4380*/  UISETP.GE.OR UP0, UPT, UR5, UR8, UP0 ;  /* 0x000000080500728c */ /* 0x000fe40008706670 */
[----:B------:R-:W-:Y:S02]  /*4390*/  USHF.R.U32.HI UR4, URZ, UR17, UR4 ;  /* 0x00000011ff047299 */ /* 0x000fe40008011604 */
[----:B------:R-:W-:Y:S02]  /*43a0*/  UIMAD.WIDE.U32 UR8, UR5, UR16, URZ ;  /* 0x00000010050872a5 */ /* 0x000fe4000f8e00ff */
[----:B------:R-:W-:Y:S04]  /*43b0*/  USEL UR10, UR6, UR4, !UP4 ;  /* 0x00000004060a7287 */ /* 0x000fe8000e000000 */
[----:B------:R-:W-:Y:S01]  /*43c0*/  UIADD3 UR11, UPT, UPT, -UR10, URZ, URZ ;  /* 0x000000ff0a0b7290 */ /* 0x000fe2000fffe1ff */
[----:B------:R-:W-:Y:S02]  /*43d0*/  @!UP0 UMOV UR4, UR9 ;  /* 0x0000000900048c82 */ /* 0x000fe40008000000 */
[----:B------:R-:W-:Y:S02]  /*43e0*/  @!UP0 USHF.R.U32.HI UR4, URZ, UR17, UR4 ;  /* 0x00000011ff048299 */ /* 0x000fe40008011604 */
[----:B------:R-:W-:Y:S02]  /*43f0*/  UIMAD UR8, UR40, UR11, UR6 ;  /* 0x0000000b280872a4 */ /* 0x000fe4000f8e0206 */
[----:B------:R-:W-:Y:S04]  /*4400*/  @!UP0 USEL UR4, UR5, UR4, !UP4 ;  /* 0x0000000405048287 */ /* 0x000fe8000e000000 */
[----:B------:R-:W-:Y:S02]  /*4410*/  @!UP0 UIMAD UR8, UR7, UR8, UR4 ;  /* 0x00000008070882a4 */ /* 0x000fe4000f8e0204 */
[----:B------:R-:W-:Y:S02]  /*4420*/  @!UP0 UIADD3 UR9, UPT, UPT, UR10, -UR4, URZ ;  /* 0x800000040a098290 */ /* 0x000fe4000fffe0ff */
[----:B------:R-:W-:Y:S02]  /*4430*/  UIADD3 UR4, UPT, UPT, -UR5, URZ, URZ ;  /* 0x000000ff05047290 */ /* 0x000fe4000fffe1ff */
[----:B------:R-:W-:Y:S02]  /*4440*/  UIADD3 UR7, UPT, UPT, -UR6, URZ, URZ ;  /* 0x000000ff06077290 */ /* 0x000fe4000fffe1ff */
[----:B------:R-:W-:Y:S02]  /*4450*/  @!UP0 UIMAD UR6, UR9, UR40, UR5 ;  /* 0x00000028090682a4 */ /* 0x000fe4000f8e0205 */
[----:B------:R-:W-:Y:S02]  /*4460*/  UIMAD UR14, UR15, UR4, UR14 ;  /* 0x000000040f0e72a4 */ /* 0x000fe4000f8e020e */
[----:B------:R-:W-:Y:S01]  /*4470*/  UIMAD UR13, UR46, UR7, UR13 ;  /* 0x000000072e0d72a4 */ /* 0x000fe2000f8e020d */
[----:B------:R-:W-:Y:S02]  /*4480*/  @!UP0 UMOV UR5, UR8 ;  /* 0x0000000800058c82 */ /* 0x000fe40008000000 */
[----:B------:R-:W-:Y:S02]  /*4490*/  UIMAD UR14, UR5, UR15, UR14 ;  /* 0x0000000f050e72a4 */ /* 0x000fe4000f8e020e */
[----:B------:R-:W-:Y:S11]  /*44a0*/  UIMAD UR13, UR6, UR46, UR13 ;  /* 0x0000002e060d72a4 */ /* 0x000ff6000f8e020d */
[----:B------:R-:W-:Y:S01]  /*44b0*/  @!UPT UIADD3 URZ, UPT, UPT, URZ, URZ, URZ ;  /* 0x000000fffffff290 */ /* 0x000fe2000fffe0ff */
.L_x_75:
[----:B------:R-:W3:Y:S01]  /*44c0*/  @!UP2 LDCU.128 UR20, c[0x0][0xb10] ;  /* 0x00016200ff14a7ac */ /* 0x000ee20008000c00 */
[C---:B------:R-:W-:Y:S02]  /*44d0*/  ISETP.NE.U32.AND P1, PT, R4.reuse, RZ, PT ;  /* 0x000000ff0400720c */ /* 0x040fe40003f25070 */
[----:B------:R-:W-:Y:S02]  /*44e0*/  ISETP.NE.U32.AND P0, PT, R4, RZ, PT ;  /* 0x000000ff0400720c */ /* 0x000fe40003f05070 */
[C---:B------:R-:W-:Y:S02]  /*44f0*/  ISETP.NE.AND.EX P1, PT, R5.reuse, RZ, PT, P1 ;  /* 0x000000ff0500720c */ /* 0x040fe40003f25310 */
[----:B------:R-:W-:Y:S01]  /*4500*/  ISETP.NE.AND.EX P0, PT, R5, RZ, PT, P0 ;  /* 0x000000ff0500720c */ /* 0x000fe20003f05300 */
[----:B------:R-:W4:Y:S01]  /*4510*/  @!UP2 LDCU UR5, c[0x0][0xb0c] ;  /* 0x00016180ff05a7ac */ /* 0x000f220008000800 */
[----:B------:R-:W-:Y:S02]  /*4520*/  USHF.L.U32 UR11, UR29, 0x6, URZ ;  /* 0x000000061d0b7899 */ /* 0x000fe400080006ff */
[----:B------:R-:W-:Y:S02]  /*4530*/  USHF.L.U32 UR10, UR32, 0x6, URZ ;  /* 0x00000006200a7899 */ /* 0x000fe400080006ff */
[----:B---3--:R-:W-:Y:S07]  /*4540*/  UIMAD.WIDE.U32 UR6, UR14, UR20, URZ ;  /* 0x000000140e0672a5 */ /* 0x008fee000f8e00ff */
[----:B------:R-:W-:Y:S01]  /*4550*/  @!UP2 UMOV UR4, UR7 ;  /* 0x000000070004ac82 */ /* 0x000fe20008000000 */
[----:B----4-:R-:W-:Y:S02]  /*4560*/  @!UP2 UISETP.NE.AND UP0, UPT, UR5, 0x1, UPT ;  /* 0x000000010500a88c */ /* 0x010fe4000bf05270 */
[----:B------:R-:W-:Y:S02]  /*4570*/  @!UP2 USHF.R.U32.HI UR4, URZ, UR21, UR4 ;  /* 0x00000015ff04a299 */ /* 0x000fe40008011604 */
[----:B------:R-:W-:Y:S02]  /*4580*/  UIMAD.WIDE.U32 UR6, UR13, UR23, URZ ;  /* 0x000000170d0672a5 */ /* 0x000fe4000f8e00ff */
[----:B------:R-:W-:Y:S02]  /*4590*/  @!UP2 USEL UR8, UR14, UR4, !UP0 ;  /* 0x000000040e08a287 */ /* 0x000fe4000c000000 */
[----:B------:R-:W-:Y:S03]  /*45a0*/  @!UP2 UISETP.NE.AND UP0, UPT, UR22, 0x1, UPT ;  /* 0x000000011600a88c */ /* 0x000fe6000bf05270 */
[----:B------:R-:W-:Y:S02]  /*45b0*/  @!UP2 UMOV UR6, UR7 ;  /* 0x000000070006ac82 */ /* 0x000fe40008000000 */
[----:B------:R-:W3:Y:S02]  /*45c0*/  @!UP2 LDCU UR4, c[0x0][0xb20] ;  /* 0x00016400ff04a7ac */ /* 0x000ee40008000800 */
[----:B---3--:R-:W-:Y:S04]  /*45d0*/  @!UP2 USHF.R.U32.HI UR6, URZ, UR4, UR6 ;  /* 0x00000004ff06a299 */ /* 0x008fe80008011606 */
[----:B------:R-:W-:Y:S04]  /*45e0*/  @!UP2 USEL UR6, UR13, UR6, !UP0 ;  /* 0x000000060d06a287 */ /* 0x000fe8000c000000 */
[----:B------:R-:W-:Y:S02]  /*45f0*/  @!UP2 UIADD3 UR4, UPT, UPT, -UR8, UR6, URZ ;  /* 0x000000060804a290 */ /* 0x000fe4000fffe1ff */
[----:B------:R-:W-:Y:S02]  /*4600*/  @!UP2 UIADD3 UR6, UPT, UPT, UR8, -UR6, URZ ;  /* 0x800000060806a290 */ /* 0x000fe4000fffe0ff */
[----:B------:R-:W-:Y:S02]  /*4610*/  @!UP2 UIMAD UR14, UR4, UR5, UR14 ;  /* 0x00000005040ea2a4 */ /* 0x000fe4000f8e020e */
[----:B------:R-:W-:Y:S01]  /*4620*/  @!UP2 UIMAD UR13, UR6, UR22, UR13 ;  /* 0x00000016060da2a4 */ /* 0x000fe2000f8e020d */
[----:B------:R-:W-:Y:S11]  /*4630*/  BRA.U UP3, `(.L_x_76) ;  /* 0x0000000103107547 */ /* 0x000ff6000b800000 */
[----:B------:R-:W-:Y:S04]  /*4640*/  MOV R6, UR33 ;  /* 0x0000002100067c02 */ /* 0x000fe80008000f00 */
[----:B------:R-:W-:Y:S04]  /*4650*/  SHF.L.U32 R6, R6, 0x1f, RZ ;  /* 0x0000001f06067819 */ /* 0x000fe800000006ff */
[----:B------:R-:W3:Y:S02]  /*4660*/  SYNCS.PHASECHK.TRANS64.TRYWAIT P2, [UR24+0x68], R6 ;  /* 0x00006806ff0075a7 */ /* 0x000ee40008041118 */
[----:B---3--:R-:W-:Y:S05]  /*4670*/  @!P2 BRA `(.L_x_77) ;  /* 0x00000034004ca947 */ /* 0x008fea0003800000 */
.L_x_76:
[----:B------:R-:W-:Y:S05]  /*4680*/  @!P1 BRA `(.L_x_78) ;  /* 0x0000000000309947 */ /* 0x000fea0003800000 */
[----:B------:R-:W-:Y:S01]  /*4690*/  ISETP.NE.U32.AND P1, PT, R2, RZ, PT ;  /* 0x000000ff0200720c */ /* 0x000fe20003f25070 */
[----:B------:R-:W3:Y:S01]  /*46a0*/  LDCU.64 UR4, c[0x0][0x358] ;  /* 0x00006b00ff0477ac */ /* 0x000ee20008000a00 */
[----:B------:R-:W-:Y:S02]  /*46b0*/  IMAD.MOV.U32 R45, RZ, RZ, 0x1 ;  /* 0x00000001ff2d7424 */ /* 0x000fe400078e00ff */
[----:B------:R-:W-:Y:S11]  /*46c0*/  ISETP.NE.AND.EX P1, PT, R3, RZ, PT, P1 ;  /* 0x000000ff0300720c */ /* 0x000ff60003f25310 */
[----:B------:R-:W-:Y:S02]  /*46d0*/  @!UPT UIADD3 URZ, UPT, UPT, URZ, URZ, URZ ;  /* 0x000000fffffff290 */ /* 0x000fe4000fffe0ff */
[----:B------:R-:W4:Y:S01]  /*46e0*/  @P1 LDC.64 R8, c[0x0][0x888] ;  /* 0x00022200ff081b82 */ /* 0x000f220000000a00 */
[----:B-1----:R-:W-:Y:S04]  /*46f0*/  @P1 IMAD R0, R4, UR36, RZ ;  /* 0x0000002404001c24 */ /* 0x002fe8000f8e02ff */
[----:B----4-:R-:W-:Y:S04]  /*4700*/  @P1 IMAD.WIDE R8, R0, 0x4, R8 ;  /* 0x0000000400081825 */ /* 0x010fe800078e0208 */
[----:B------:R-:W-:Y:S01]  /*4710*/  HFMA2 R0, -RZ, RZ, 0, 5.9604644775390625e-08 ;  /* 0x00000001ff007431 */ /* 0x000fe200000001ff */
[----:B---3-5:R3:W5:Y:S04]  /*4720*/  @P1 LDG.E R26, desc[UR4][R8.64] ;  /* 0x00000004081a1981 */ /* 0x028768000c1e1900 */
[----:B------:R-:W-:Y:S01]  /*4730*/  @!P1 PRMT R45, R0, 0x7610, R45 ;  /* 0x00007610002d9816 */ /* 0x000fe2000000002d */
[----:B---3--:R-:W4:Y:S06]  /*4740*/  @!P1 LDC R26, c[0x0][0x880] ;  /* 0x00022000ff1a9b82 */ /* 0x008f2c0000000800 */
.L_x_78:
[----:B----45:R-:W-:Y:S01]  /*4750*/  @!P0 FSETP.EQ.AND P1, PT, R26, RZ, PT ;  /* 0x000000ff1a00820b */ /* 0x030fe20003f22000 */
[----:B------:R-:W-:Y:S01]  /*4760*/  @!UPT UIADD3 URZ, UPT, UPT, URZ, URZ, URZ ;  /* 0x000000fffffff290 */ /* 0x000fe2000fffe0ff */
[----:B------:R-:W-:Y:S11]  /*4770*/  @!P0 BRA `(.L_x_79) ;  /* 0x0000000000188947 */ /* 0x000ff60003800000 */
[----:B------:R-:W-:Y:S02]  /*4780*/  LOP3.LUT P0, RZ, R45, 0xff, RZ, 0xc0, !PT ;  /* 0x000000ff2dff7812 */ /* 0x000fe4000780c0ff */
[----:B------:R-:W-:Y:S04]  /*4790*/  ISETP.NE.U32.AND P1, PT, R2, RZ, PT ;  /* 0x000000ff0200720c */ /* 0x000fe80003f25070 */
[----:B------:R-:W-:Y:S04]  /*47a0*/  ISETP.NE.AND.EX P1, PT, R3, RZ, PT, P1 ;  /* 0x000000ff0300720c */ /* 0x000fe80003f25310 */
[----:B------:R-:W-:Y:S03]  /*47b0*/  PLOP3.LUT P1, PT, P1, PT, PT, 0x8, 0x80 ;  /* 0x000000000080781c */ /* 0x000fe60000f2e170 */
[----:B------:R-:W-:Y:S11]  /*47c0*/  @P0 FSETP.EQ.AND P1, PT, R26, RZ, PT ;  /* 0x000000ff1a00020b */ /* 0x000ff60003f22000 */
[----:B------:R-:W-:Y:S02]  /*47d0*/  @!UPT UIADD3 URZ, UPT, UPT, URZ, URZ, URZ ;  /* 0x000000fffffff290 */ /* 0x000fe4000fffe0ff */
.L_x_79:
[----:B------:R-:W-:Y:S01]  /*47e0*/  ULEA UR4, UR12, UR24, 0x3 ;  /* 0x000000180c047291 */ /* 0x000fe2000f8e18ff */
[----:B------:R-:W-:Y:S02]  /*47f0*/  SHF.L.U32 R9, R15, 0x1f, RZ ;  /* 0x0000001f0f097819 */ /* 0x000fe400000006ff */
[----:B------:R-:W-:Y:S04]  /*4800*/  ELECT P0, URZ, PT ;  /* 0x0000000000ff782f */ /* 0x000fe80003800000 */
[----:B------:R-:W-:Y:S02]  /*4810*/  PLOP3.LUT P1, PT, P1, P0, PT, 0xf2, 0x2f ;  /* 0x00000000002f781c */ /* 0x000fe40000f21e72 */
[----:B------:R-:W3:Y:S11]  /*4820*/  SYNCS.PHASECHK.TRANS64.TRYWAIT P2, [UR4+0x48], R9 ;  /* 0x00004809ff0075a7 */ /* 0x000ef60008041104 */
[----:B------:R-:W-:Y:S05]  /*4830*/  @!P1 IADD3 R8, P0, PT, R16, 0x580, RZ ;  /* 0x0000058010089810 */ /* 0x000fea0007f1e0ff */
[----:B-1----:R-:W-:Y:S01]  /*4840*/  @!P1 IMAD.X R6, RZ, RZ, R17, P0 ;  /* 0x000000ffff069224 */ /* 0x002fe200000e0611 */
[----:B---3--:R-:W-:Y:S07]  /*4850*/  @!P2 BRA `(.L_x_80) ;  /* 0x0000003000eca947 */ /* 0x008fee0003800000 */
.L_x_149:
[----:B------:R-:W-:Y:S01]  /*4860*/  @!P1 R2UR UR7, R6 ;  /* 0x00000000060792ca */ /* 0x000fe200000e0000 */
[----:B------:R-:W-:Y:S01]  /*4870*/  UIADD3 UR5, UPT, UPT, UR12, 0x1, URZ ;  /* 0x000000010c057890 */ /* 0x000fe2000fffe0ff */
[----:B------:R-:W-:Y:S01]  /*4880*/  @!P1 R2UR UR6, R8 ;  /* 0x00000000080692ca */ /* 0x000fe200000e0000 */
[----:B------:R-:W-:Y:S01]  /*4890*/  UIADD3 UR9, UPT, UPT, UR4, 0x30, URZ ;  /* 0x0000003004097890 */ /* 0x000fe2000fffe0ff */
[----:B------:R-:W-:Y:S01]  /*48a0*/  @!P1 IMAD.MOV.U32 R6, RZ, RZ, 0x1000 ;  /* 0x00001000ff069424 */ /* 0x000fe200078e00ff */
[----:B------:R-:W-:Y:S01]  /*48b0*/  UISETP.NE.AND UP0, UPT, UR5, 0x3, UPT ;  /* 0x000000030500788c */ /* 0x000fe2000bf05270 */
[----:B------:R-:W-:Y:S01]  /*48c0*/  VIADD R14, R14, 0x1 ;  /* 0x000000010e0e7836 */ /* 0x000fe20000000000 */
[----:B------:R-:W-:Y:S01]  /*48d0*/  UMOV UR22, 0x0 ;  /* 0x0000000000167882 */ /* 0x000fe20000000000 */
[----:B------:R-:W-:Y:S01]  /*48e0*/  UMOV UR23, 0x10000000 ;  /* 0x1000000000177882 */ /* 0x000fe20000000000 */
[----:B------:R-:W-:Y:S04]  /*48f0*/  UPRMT UR20, UR54, 0x654, UR9 ;  /* 0x0000065436147896 */ /* 0x000fe80008000009 */
[----:B-1----:R-:W-:Y:S01]  /*4900*/  IMAD.U32 R9, RZ, RZ, UR7 ;  /* 0x00000007ff097e24 */ /* 0x002fe2000f8e00ff */
[----:B------:R-:W-:Y:S01]  /*4910*/  USEL UR7, URZ, 0x1, UP0 ;  /* 0x00000001ff077887 */ /* 0x000fe20008000000 */
[----:B------:R-:W-:Y:S01]  /*4920*/  IMAD.U32 R8, RZ, RZ, UR6 ;  /* 0x00000006ff087e24 */ /* 0x000fe2000f8e00ff */
[----:B------:R-:W-:Y:S02]  /*4930*/  USEL UR6, UR5, URZ, UP0 ;  /* 0x000000ff05067287 */ /* 0x000fe40008000000 */
[----:B------:R-:W-:Y:S01]  /*4940*/  VOTEU.ALL UP0, P1 ;  /* 0x0000000000ff7886 */ /* 0x000fe20000800000 */
[----:B------:R-:W-:Y:S02]  /*4950*/  @!P1 R2UR UR19, R9 ;  /* 0x00000000091392ca */ /* 0x000fe400000e0000 */
[----:B------:R-:W-:Y:S02]  /*4960*/  @!P1 R2UR UR18, R8 ;  /* 0x00000000081292ca */ /* 0x000fe400000e0000 */
[----:B------:R-:W-:Y:S01]  /*4970*/  @!UP0 ULEA UR5, UR12, UR24, 0xc ;  /* 0x000000180c058291 */ /* 0x000fe2000f8e60ff */
[----:B------:R-:W-:Y:S02]  /*4980*/  LOP3.LUT R15, R15, UR7, RZ, 0x3c, !PT ;  /* 0x000000070f0f7c12 */ /* 0x000fe4000f8e3cff */
[----:B------:R-:W-:Y:S01]  /*4990*/  UMOV UR12, UR36 ;  /* 0x00000024000c7c82 */ /* 0x000fe20008000000 */
[----:B------:R-:W-:Y:S01]  /*49a0*/  @!UP0 UIADD3 UR8, UPT, UPT, UR5, 0x200, URZ ;  /* 0x0000020005088890 */ /* 0x000fe2000fffe0ff */
[----:B------:R-:W-:Y:S01]  /*49b0*/  SHF.L.U32 R0, R15, 0x1f, RZ ;  /* 0x0000001f0f007819 */ /* 0x000fe200000006ff */
[----:B------:R-:W-:Y:S01]  /*49c0*/  VOTEU.ALL UP0, P1 ;  /* 0x0000000000ff7886 */ /* 0x000fe20000800000 */
[----:B------:R-:W-:Y:S06]  /*49d0*/  ULEA UR5, UR6, UR24, 0x3 ;  /* 0x0000001806057291 */ /* 0x000fec000f8e18ff */
[----:B------:R1:W-:Y:S01]  /*49e0*/  @!UP0 UTMALDG.3D [UR8], [UR18], desc[UR22] ;  /* 0x00001608120085b4 */ /* 0x0003e20008011000 */
[----:B------:R1:W-:Y:S01]  /*49f0*/  @!P1 SYNCS.ARRIVE.TRANS64.RED.A0TR RZ, [UR4+0x30], R6 ;  /* 0x00003006ffff99a7 */ /* 0x0003e20008300404 */
[----:B------:R-:W-:Y:S01]  /*4a00*/  SYNCS.ARRIVE.TRANS64.RED.A1T0 RZ, [UR20], RZ ;  /* 0x000000ffffff79a7 */ /* 0x000fe20008100414 */
[----:B------:R-:W3:Y:S02]  /*4a10*/  SYNCS.PHASECHK.TRANS64.TRYWAIT P0, [UR5+0x48], R0 ;  /* 0x00004800ff0075a7 */ /* 0x000ee40008001105 */
[----:B-1-3--:R-:W-:Y:S05]  /*4a20*/  @!P0 BRA `(.L_x_81) ;  /* 0x0000003000908947 */ /* 0x00afea0003800000 */
.L_x_151:
[----:B------:R-:W-:Y:S01]  /*4a30*/  UIADD3 UR9, UPT, UPT, UR5, 0x30, URZ ;  /* 0x0000003005097890 */ /* 0x000fe2000fffe0ff */
[----:B-1----:R-:W-:Y:S01]  /*4a40*/  @!P1 IADD3 R6, P0, PT, R16, 0x580, RZ ;  /* 0x0000058010069810 */ /* 0x002fe20007f1e0ff */
[----:B------:R-:W-:Y:S01]  /*4a50*/  UPLOP3.LUT UP3, UPT, UPT, UPT, UPT, 0x80, 0x8 ;  /* 0x000000000008789c */ /* 0x000fe20003f6f070 */
[----:B------:R-:W-:Y:S01]  /*4a60*/  R2UR UR23, R47 ;  /* 0x000000002f1772ca */ /* 0x000fe200000e0000 */
[----:B------:R-:W-:Y:S01]  /*4a70*/  UMOV UR20, 0x0 ;  /* 0x0000000000147882 */ /* 0x000fe20000000000 */
[----:B------:R-:W-:Y:S01]  /*4a80*/  @!P1 R2UR UR7, R6 ;  /* 0x00000000060792ca */ /* 0x000fe200000e0000 */
[----:B------:R-:W-:Y:S01]  /*4a90*/  @!P1 IMAD.X R0, RZ, RZ, R17, P0 ;  /* 0x000000ffff009224 */ /* 0x000fe200000e0611 */
[----:B------:R-:W-:Y:S01]  /*4aa0*/  UMOV UR21, 0x10000000 ;  /* 0x1000000000157882 */ /* 0x000fe20000000000 */
[----:B------:R-:W-:Y:S01]  /*4ab0*/  UMOV UR12, UR36 ;  /* 0x00000024000c7c82 */ /* 0x000fe20008000000 */
[----:B------:R-:W-:Y:S01]  /*4ac0*/  VOTEU.ALL UP0, P1 ;  /* 0x0000000000ff7886 */ /* 0x000fe20000800000 */
[----:B------:R-:W-:Y:S01]  /*4ad0*/  R2UR UR22, R48 ;  /* 0x00000000301672ca */ /* 0x000fe200000e0000 */
[----:B------:R-:W-:Y:S01]  /*4ae0*/  UMOV UR36, UR25 ;  /* 0x0000001900247c82 */ /* 0x000fe20008000000 */
[----:B------:R-:W-:Y:S02]  /*4af0*/  @!P1 R2UR UR4, R0 ;  /* 0x00000000000492ca */ /* 0x000fe400000e0000 */
[----:B------:R-:W-:Y:S01]  /*4b00*/  @!UP0 UIADD3 UR10, UPT, UPT, UR10, 0x20, URZ ;  /* 0x000000200a0a8890 */ /* 0x000fe2000fffe0ff */
[C---:B------:R-:W-:Y:S01]  /*4b10*/  ISETP.NE.AND P0, PT, R14.reuse, 0x2, PT ;  /* 0x000000020e00780c */ /* 0x040fe20003f05270 */
[----:B------:R-:W-:Y:S02]  /*4b20*/  UIADD3 UR32, UPT, UPT, UR13, UR23, URZ ;  /* 0x000000170d207290 */ /* 0x000fe4000fffe0ff */
[----:B------:R-:W-:Y:S01]  /*4b30*/  IMAD.U32 R8, RZ, RZ, UR7 ;  /* 0x00000007ff087e24 */ /* 0x000fe2000f8e00ff */
[----:B------:R-:W-:Y:S02]  /*4b40*/  SEL R0, RZ, 0x1, P0 ;  /* 0x00000001ff007807 */ /* 0x000fe40000000000 */
[----:B------:R-:W-:Y:S02]  /*4b50*/  SEL R14, R14, RZ, P0 ;  /* 0x000000ff0e0e7207 */ /* 0x000fe40000000000 */
[----:B------:R-:W-:Y:S01]  /*4b60*/  @!P1 R2UR UR18, R8 ;  /* 0x00000000081292ca */ /* 0x000fe200000e0000 */
[----:B------:R-:W-:Y:S01]  /*4b70*/  UIADD3 UR29, UPT, UPT, UR14, UR22, URZ ;  /* 0x000000160e1d7290 */ /* 0x000fe2000fffe0ff */
[----:B------:R-:W-:Y:S01]  /*4b80*/  IMAD.U32 R9, RZ, RZ, UR4 ;  /* 0x00000004ff097e24 */ /* 0x000fe2000f8e00ff */
[----:B------:R-:W-:Y:S01]  /*4b90*/  @!UP0 ULEA UR4, UR6, UR24, 0xc ;  /* 0x0000001806048291 */ /* 0x000fe2000f8e60ff */
[----:B------:R-:W-:Y:S03]  /*4ba0*/  LOP3.LUT R13, R13, R0, RZ, 0x3c, !PT ;  /* 0x000000000d0d7212 */ /* 0x000fe600078e3cff */
[----:B------:R-:W-:Y:S01]  /*4bb0*/  @!P1 R2UR UR19, R9 ;  /* 0x00000000091392ca */ /* 0x000fe200000e0000 */
[----:B------:R-:W-:Y:S01]  /*4bc0*/  @!UP0 UIADD3 UR8, UPT, UPT, UR4, 0x200, URZ ;  /* 0x0000020004088890 */ /* 0x000fe2000fffe0ff */
[----:B------:R-:W-:Y:S01]  /*4bd0*/  VOTEU.ALL UP0, P1 ;  /* 0x0000000000ff7886 */ /* 0x000fe20000800000 */
[----:B------:R-:W-:Y:S10]  /*4be0*/  UPRMT UR4, UR54, 0x654, UR9 ;  /* 0x0000065436047896 */ /* 0x000ff40008000009 */
[----:B------:R1:W-:Y:S01]  /*4bf0*/  @!UP0 UTMALDG.3D [UR8], [UR18], desc[UR20] ;  /* 0x00001408120085b4 */ /* 0x0003e20008011000 */
[----:B------:R3:W-:Y:S01]  /*4c00*/  @!P1 SYNCS.ARRIVE.TRANS64.RED.A0TR RZ, [UR5+0x30], R7 ;  /* 0x00003007ffff99a7 */ /* 0x0007e20008300405 */
[----:B------:R-:W-:Y:S01]  /*4c10*/  SYNCS.ARRIVE.TRANS64.RED.A1T0 RZ, [UR4], RZ ;  /* 0x000000ffffff79a7 */ /* 0x000fe20008100404 */
[----:B------:R-:W-:Y:S04]  /*4c20*/  UIADD3 UR4, UPT, UPT, UR6, 0x1, URZ ;  /* 0x0000000106047890 */ /* 0x000fe8000fffe0ff */
[----:B------:R-:W-:Y:S04]  /*4c30*/  UISETP.NE.AND UP0, UPT, UR4, 0x3, UPT ;  /* 0x000000030400788c */ /* 0x000fe8000bf05270 */
[----:B------:R-:W-:Y:S06]  /*4c40*/  USEL UR5, URZ, 0x1, UP0 ;  /* 0x00000001ff057887 */ /* 0x000fec0008000000 */
[----:B------:R-:W-:Y:S01]  /*4c50*/  LOP3.LUT R15, R15, UR5, RZ, 0x3c, !PT ;  /* 0x000000050f0f7c12 */ /* 0x000fe2000f8e3cff */
[----:B-1----:R-:W-:Y:S01]  /*4c60*/  USEL UR12, UR4, URZ, UP0 ;  /* 0x000000ff040c7287 */ /* 0x002fe20008000000 */
[----:B------:R-:W-:Y:S11]  /*4c70*/  BRA.U UP1, `(.L_x_82) ;  /* 0xfffffff101f07547 */ /* 0x000ff6000b83ffff */
[----:B------:R-:W-:Y:S01]  /*4c80*/  UIADD3 UR24, UPT, UPT, UR24, 0x48, URZ ;  /* 0x0000004818187890 */ /* 0x000fe2000fffe0ff */
[----:B------:R-:W-:-:S03]  /*4c90*/  SHF.L.U32 R2, R15, 0x1f, RZ ;  /* 0x0000001f0f027819 */ /* 0x000fc600000006ff */
[----:B------:R-:W-:-:S09]  /*4ca0*/  ULEA UR4, UR12, UR24, 0x3 ;  /* 0x000000180c047291 */ /* 0x000fd2000f8e18ff */
[----:B------:R-:W1:Y:S02]  /*4cb0*/  SYNCS.PHASECHK.TRANS64.TRYWAIT P0, [UR4], R2 ;  /* 0x00000002ff0075a7 */ /* 0x000e640008001104 */
[----:B-1----:R-:W-:Y:S05]  /*4cc0*/  @!P0 BRA `(.L_x_83) ;  /* 0x0000003000008947 */ /* 0x002fea0003800000 */
.L_x_153:
        /* <DEDUP_REMOVED lines=9> */
.L_x_155:
        /* <DEDUP_REMOVED lines=8> */
.L_x_85:
[----:B-1----:R1:W4:Y:S02]  /*4de0*/  SYNCS.PHASECHK.TRANS64.TRYWAIT P0, [R0+URZ], R2 ;  /* 0x00000002000075a7 */ /* 0x00232400080011ff */
[----:B----4-:R-:W-:Y:S05]  /*4df0*/  @!P0 NANOSLEEP.SYNCS 0x989680 ;  /* 0x009896800000895d */ /* 0x010fea0003900000 */
[----:B------:R-:W4:Y:S02]  /*4e00*/  @!P0 SYNCS.PHASECHK.TRANS64 P0, [R0+URZ], R2 ;  /* 0x00000002000085a7 */ /* 0x000f2400080010ff */
[----:B--2-4-:R-:W-:Y:S05]  /*4e10*/  @P0 EXIT ;  /* 0x000000000000094d */ /* 0x014fea0003800000 */
[----:B------:R-:W-:Y:S05]  /*4e20*/  BRA `(.L_x_85) ;  /* 0xfffffffc00ec7947 */ /* 0x000fea000383ffff */
.L_x_73:
[----:B------:R-:W-:-:S06]  /*4e30*/  UISETP.GE.AND UP0, UPT, UR22, 0x4, UPT ;  /* 0x000000041600788c */ /* 0x000fcc000bf06270 */
[----:B------:R-:W-:-:S13]  /*4e40*/  PLOP3.LUT P0, PT, PT, PT, UP0, 0x80, 0x8 ;  /* 0x000000000008781c */ /* 0x000fda0003f0f008 */
[----:B-1----:R-:W-:Y:S05]  /*4e50*/  @!P0 EXIT ;  /* 0x000000000000894d */ /* 0x002fea0003800000 */
[----:B------:R-:W-:Y:S01]  /*4e60*/  BAR.SYNC.DEFER_BLOCKING 0x6, 0xa0 ;  /* 0x0182800000007b1d */ /* 0x000fe20000010000 */
[C---:B------:R-:W-:Y:S01]  /*4e70*/  IMAD.SHL.U32 R3, R55.reuse, 0x20, RZ ;  /* 0x0000002037037824 */ /* 0x040fe200078e00ff */
[C---:B------:R-:W-:Y:S01]  /*4e80*/  LOP3.LUT P0, RZ, R55.reuse, 0x4, RZ, 0xc0, !PT ;  /* 0x0000000437ff7812 */ /* 0x040fe2000780c0ff */
[C---:B------:R-:W-:Y:S01]  /*4e90*/  IMAD.SHL.U32 R2, R55.reuse, 0x10, RZ ;  /* 0x0000001037027824 */ /* 0x040fe200078e00ff */
[----:B------:R-:W-:Y:S01]  /*4ea0*/  CS2R R52, SRZ ;  /* 0x0000000000347805 */ /* 0x000fe2000001ff00 */
[----:B------:R-:W-:Y:S01]  /*4eb0*/  IMAD.SHL.U32 R44, R55, 0x4, RZ ;  /* 0x00000004372c7824 */ /* 0x000fe200078e00ff */
[----:B------:R-:W-:Y:S01]  /*4ec0*/  UMOV UR44, 0x400 ;  /* 0x00000400002c7882 */ /* 0x000fe20000000000 */
[----:B------:R-:W1:Y:S01]  /*4ed0*/  LDCU.64 UR4, c[0x0][0x890] ;  /* 0x00011200ff0477ac */ /* 0x000e620008000a00 */
[----:B------:R-:W2:Y:S01]  /*4ee0*/  LDC.64 R42, c[0x0][0x8b0] ;  /* 0x00022c00ff2a7b82 */ /* 0x000ea20000000a00 */
[----:B------:R-:W-:Y:S01]  /*4ef0*/  LOP3.LUT R4, R3, 0xc0, RZ, 0xc0, !PT ;  /* 0x000000c003047812 */ /* 0x000fe200078ec0ff */
[----:B------:R-:W-:Y:S01]  /*4f00*/  IMAD.U32 R23, R55, 0x10000, RZ ;  /* 0x0001000037177824 */ /* 0x000fe200078e00ff */
[----:B------:R-:W-:Y:S01]  /*4f10*/  ULEA UR44, UR54, UR44, 0x18 ;  /* 0x0000002c362c7291 */ /* 0x000fe2000f8ec0ff */
[----:B------:R-:W-:Y:S01]  /*4f20*/  LOP3.LUT R2, R2, 0x600, RZ, 0xc0, !PT ;  /* 0x0000060002027812 */ /* 0x000fe200078ec0ff */
[----:B------:R-:W-:Y:S01]  /*4f30*/  IMAD.MOV.U32 R54, RZ, RZ, 0x10 ;  /* 0x00000010ff367424 */ /* 0x000fe200078e00ff */
[----:B------:R-:W-:Y:S01]  /*4f40*/  LOP3.LUT R44, R4, 0x18, R44, 0xf8, !PT ;  /* 0x00000018042c7812 */ /* 0x000fe200078ef82c */
[----:B------:R-:W-:Y:S01]  /*4f50*/  IMAD.MOV.U32 R22, RZ, RZ, RZ ;  /* 0x000000ffff167224 */ /* 0x000fe200078e00ff */
[----:B------:R-:W3:Y:S01]  /*4f60*/  LDC.64 R40, c[0x0][0x8a8] ;  /* 0x00022a00ff287b82 */ /* 0x000ee20000000a00 */
[----:B------:R-:W-:Y:S01]  /*4f70*/  SHF.R.U32.HI R4, RZ, 0x1, R55 ;  /* 0x00000001ff047819 */ /* 0x000fe20000011637 */
[----:B------:R-:W-:Y:S01]  /*4f80*/  IMAD.MOV.U32 R51, RZ, RZ, RZ ;  /* 0x000000ffff337224 */ /* 0x000fe200078e00ff */
[----:B------:R-:W-:Y:S01]  /*4f90*/  LOP3.LUT R2, R2, 0x20, R3, 0xf8, !PT ;  /* 0x0000002002027812 */ /* 0x000fe200078ef803 */
[----:B------:R-:W4:Y:S01]  /*4fa0*/  LDCU UR63, c[0x0][0x370] ;  /* 0x00006e00ff3f77ac */ /* 0x000f220008000800 */
[----:B------:R-:W-:-:S02]  /*4fb0*/  LOP3.LUT R23, R23, 0x600000, RZ, 0xc0, !PT ;  /* 0x0060000017177812 */ /* 0x000fc400078ec0ff */
[----:B------:R-:W-:Y:S01]  /*4fc0*/  LOP3.LUT R44, R44, 0x8, R4, 0x78, !PT ;  /* 0x000000082c2c7812 */ /* 0x000fe200078e7804 */
[----:B------:R-:W4:Y:S01]  /*4fd0*/  LDS R0, [UR44+0x120] ;  /* 0x0001202cff007984 */ /* 0x000f220008000800 */
[----:B-1----:R-:W-:Y:S01]  /*4fe0*/  IMAD.U32 R57, RZ, RZ, UR4 ;  /* 0x00000004ff397e24 */ /* 0x002fe2000f8e00ff */
[----:B------:R-:W-:Y:S01]  /*4ff0*/  UIADD3 UR4, UPT, UPT, UR44, 0x200, URZ ;  /* 0x000002002c047890 */ /* 0x000fe2000fffe0ff */
[----:B------:R-:W-:Y:S01]  /*5000*/  LOP3.LUT R2, R2, 0x100, R3, 0xf8, !PT ;  /* 0x0000010002027812 */ /* 0x000fe200078ef803 */
[----:B------:R-:W-:Y:S01]  /*5010*/  IMAD.U32 R56, RZ, RZ, UR5 ;  /* 0x00000005ff387e24 */ /* 0x000fe2000f8e00ff */
[----:B------:R-:W-:Y:S01]  /*5020*/  LOP3.LUT R55, R55, 0x60, RZ, 0xc0, !PT ;  /* 0x0000006037377812 */ /* 0x000fe200078ec0ff */
[----:B------:R-:W1:Y:S01]  /*5030*/  LDCU UR41, c[0x0][0xb0c] ;  /* 0x00016180ff2977ac */ /* 0x000e620008000800 */
[----:B------:R-:W-:Y:S01]  /*5040*/  LOP3.LUT R44, R2, R44, RZ, 0xfc, !PT ;  /* 0x0000002c022c7212 */ /* 0x000fe200078efcff */
[----:B------:R-:W-:Y:S01]  /*5050*/  IMAD.U32 R59, RZ, RZ, UR4 ;  /* 0x00000004ff3b7e24 */ /* 0x000fe2000f8e00ff */
[----:B------:R-:W-:Y:S01]  /*5060*/  SEL R54, R54, 0xfffffff0, !P0 ;  /* 0xfffffff036367807 */ /* 0x000fe20004000000 */
[----:B------:R-:W1:Y:S01]  /*5070*/  LDCU UR39, c[0x0][0xb30] ;  /* 0x00016600ff2777ac */ /* 0x000e620008000800 */
[----:B------:R-:W1:Y:S01]  /*5080*/  LDCU.64 UR60, c[0x0][0x888] ;  /* 0x00011100ff3c77ac */ /* 0x000e620008000a00 */
[----:B------:R-:W1:Y:S01]  /*5090*/  LDCU.64 UR42, c[0x0][0xb28] ;  /* 0x00016500ff2a77ac */ /* 0x000e620008000a00 */
[----:B------:R-:W1:Y:S01]  /*50a0*/  LDCU.128 UR56, c[0x0][0xb10] ;  /* 0x00016200ff3877ac */ /* 0x000e620008000c00 */
[----:B------:R-:W1:Y:S01]  /*50b0*/  LDCU UR62, c[0x0][0x374] ;  /* 0x00006e80ff3e77ac */ /* 0x000e620008000800 */
[----:B------:R-:W-:Y:S01]  /*50c0*/  UMOV UR55, 0x1 ;  /* 0x0000000100377882 */ /* 0x000fe20000000000 */
[----:B------:R-:W-:Y:S01]  /*50d0*/  UMOV UR46, URZ ;  /* 0x000000ff002e7c82 */ /* 0x000fe20008000000 */
[----:B------:R-:W-:Y:S01]  /*50e0*/  UMOV UR53, URZ ;  /* 0x000000ff00357c82 */ /* 0x000fe20008000000 */
[----:B------:R-:W-:Y:S01]  /*50f0*/  UMOV UR52, URZ ;  /* 0x000000ff00347c82 */ /* 0x000fe20008000000 */
[----:B-1234-:R-:W-:-:S07]  /*5100*/  IMAD.IADD R23, R0, 0x1, R23 ;  /* 0x0000000100177824 */ /* 0x01efce00078e0217 */
.L_x_116:
[C---:B------:R-:W-:Y:S02]  /*5110*/  LEA R0, R51.reuse, UR44, 0x3 ;  /* 0x0000002c33007c11 */ /* 0x040fe4000f8e18ff */
[----:B------:R-:W-:Y:S02]  /*5120*/  SHF.L.U32 R2, R52, 0x1f, RZ ;  /* 0x0000001f34027819 */ /* 0x000fe400000006ff */
[----:B-1----:R-:W-:Y:S02]  /*5130*/  LEA R4, R51, UR44, 0x4 ;  /* 0x0000002c33047c11 */ /* 0x002fe4000f8e20ff */
[----:B------:R-:W1:Y:S02]  /*5140*/  SYNCS.PHASECHK.TRANS64.TRYWAIT P0, [R0+URZ+0x70], R2 ;  /* 0x00007002000075a7 */ /* 0x000e6400080011ff */
[----:B-1----:R-:W-:Y:S05]  /*5150*/  @!P0 BRA `(.L_x_86) ;  /* 0x0000002c000c8947 */ /* 0x002fea0003800000 */
.L_x_156:
[----:B------:R-:W-:Y:S01]  /*5160*/  R2UR UR7, R58 ;  /* 0x000000003a0772ca */ /* 0x000fe200000e0000 */
[----:B------:R-:W2:Y:S01]  /*5170*/  LDS.128 R4, [R4+0x100] ;  /* 0x0001000004047984 */ /* 0x000ea20000000c00 */
[----:B-1----:R-:W-:Y:S01]  /*5180*/  VIADD R0, R0, 0x80 ;  /* 0x0000008000007836 */ /* 0x002fe20000000000 */
[----:B------:R-:W-:Y:S04]  /*5190*/  UISETP.GE.AND UP0, UPT, UR40, 0x1, UPT ;  /* 0x000000012800788c */ /* 0x000fe8000bf06270 */
[----:B------:R-:W-:Y:S01]  /*51a0*/  PRMT R0, RZ, 0x654, R0 ;  /* 0x00000654ff007816 */ /* 0x000fe20000000000 */
[----:B------:R-:W-:Y:S01]  /*51b0*/  @!PT LDS RZ, [RZ] ;  /* 0x00000000fffff984 */ /* 0x000fe20000000800 */
[----:B------:R-:W-:Y:S01]  /*51c0*/  @!PT LDS RZ, [RZ] ;  /* 0x00000000fffff984 */ /* 0x000fe20000000800 */
[----:B------:R-:W-:Y:S01]  /*51d0*/  @!PT LDS RZ, [RZ] ;  /* 0x00000000fffff984 */ /* 0x000fe20000000800 */
[----:B------:R-:W-:Y:S01]  /*51e0*/  @!PT LDS RZ, [RZ] ;  /* 0x00000000fffff984 */ /* 0x000fe20000000800 */
[----:B------:R1:W-:Y:S06]  /*51f0*/  MEMBAR.ALL.CTA ;  /* 0x0000000000007992 */ /* 0x0003ec0000008000 */
[----:B-1----:R-:W1:Y:S02]  /*5200*/  FENCE.VIEW.ASYNC.S ;  /* 0x00000000000073c6 */ /* 0x002e640000000000 */
[----:B-1----:R1:W-:Y:S01]  /*5210*/  SYNCS.ARRIVE.TRANS64.RED.A1T0 RZ, [R0+URZ], RZ ;  /* 0x000000ff00ff79a7 */ /* 0x0023e200081004ff */
[----:B--2---:R-:W-:Y:S11]  /*5220*/  LOP3.LUT P0, RZ, R6, 0x1, RZ, 0xc0, !PT ;  /* 0x0000000106ff7812 */ /* 0x004ff6000780c0ff */
[----:B------:R-:W-:Y:S02]  /*5230*/  @!UPT UIADD3 URZ, UPT, UPT, URZ, URZ, URZ ;  /* 0x000000fffffff290 */ /* 0x000fe4000fffe0ff */
[----:B------:R-:W-:Y:S01]  /*5240*/  VOTEU.ANY UP1, P0 ;  /* 0x0000000000ff7886 */ /* 0x000fe20000020100 */
[----:B------:R-:W-:Y:S01]  /*5250*/  PLOP3.LUT P0, PT, PT, PT, UP1, 0x80, 0x8 ;  /* 0x000000000008781c */ /* 0x000fe20003f0f018 */
[----:B------:R-:W-:Y:S06]  /*5260*/  UP2UR UR4, UPR, URZ, 0x2 ;  /* 0x00000002ff047883 */ /* 0x000fec0008000000 */
[----:B------:R-:W-:Y:S06]  /*5270*/  IMAD.U32 R60, RZ, RZ, UR4 ;  /* 0x00000004ff3c7e24 */ /* 0x000fec000f8e00ff */
[----:B------:R-:W-:Y:S02]  /*5280*/  @P0 SHF.R.U32.HI R2, RZ, 0x10, R5 ;  /* 0x00000010ff020819 */ /* 0x000fe40000011605 */
[----:B------:R-:W-:Y:S02]  /*5290*/  @P0 MOV R3, R4 ;  /* 0x0000000400030202 */ /* 0x000fe40000000f00 */
[----:B------:R-:W-:Y:S02]  /*52a0*/  @P0 R2UR UR4, R2 ;  /* 0x00000000020402ca */ /* 0x000fe400000e0000 */
[----:B------:R-:W-:Y:S02]  /*52b0*/  @P0 LOP3.LUT R4, R5, 0xffff, RZ, 0xc0, !PT ;  /* 0x0000ffff05040812 */ /* 0x000fe400078ec0ff */
[----:B------:R-:W-:Y:S02]  /*52c0*/  @P0 R2UR UR6, R3 ;  /* 0x00000000030602ca */ /* 0x000fe400000e0000 */
[----:B------:R-:W-:Y:S07]  /*52d0*/  @P0 R2UR UR5, R4 ;  /* 0x00000000040502ca */ /* 0x000fee00000e0000 */
[----:B------:R-:W-:Y:S02]  /*52e0*/  @UP1 UMOV UR7, UR4 ;  /* 0x0000000400071c82 */ /* 0x000fe40008000000 */
[----:B------:R-:W-:Y:S02]  /*52f0*/  IMAD.U32 R58, RZ, RZ, UR7 ;  /* 0x00000007ff3a7e24 */ /* 0x000fe4000f8e00ff */
[----:B------:R-:W-:Y:S02]  /*5300*/  @UP1 UMOV UR38, UR6 ;  /* 0x0000000600261c82 */ /* 0x000fe40008000000 */
[----:B------:R-:W-:Y:S01]  /*5310*/  @UP1 UMOV UR37, UR5 ;  /* 0x0000000500251c82 */ /* 0x000fe20008000000 */
[----:B-1----:R-:W-:Y:S05]  /*5320*/  BRA.U !UP0, `(.L_x_87) ;  /* 0x0000000108cc7547 */ /* 0x002fea000b800000 */
[----:B------:R-:W1:Y:S01]  /*5330*/  LDCU UR12, c[0x0][0xb20] ;  /* 0x00016400ff0c77ac */ /* 0x000e620008000800 */
[----:B------:R-:W-:Y:S02]  /*5340*/  UIMAD.WIDE.U32 UR4, UR62, UR59, URZ ;  /* 0x0000003b3e0472a5 */ /* 0x000fe4000f8e00ff */
[----:B------:R-:W-:Y:S02]  /*5350*/  UIMAD.WIDE.U32 UR6, UR63, UR56, URZ ;  /* 0x000000383f0672a5 */ /* 0x000fe4000f8e00ff */
[----:B------:R-:W-:Y:S02]  /*5360*/  UISETP.NE.AND UP0, UPT, UR58, 0x1, UPT ;  /* 0x000000013a00788c */ /* 0x000fe4000bf05270 */
[----:B------:R-:W-:Y:S02]  /*5370*/  UIMAD.WIDE.U32 UR8, UR37, UR59, URZ ;  /* 0x0000003b250872a5 */ /* 0x000fe4000f8e00ff */
[----:B------:R-:W-:Y:S02]  /*5380*/  UIMAD.WIDE.U32 UR10, UR38, UR56, URZ ;  /* 0x00000038260a72a5 */ /* 0x000fe4000f8e00ff */
[----:B------:R-:W-:Y:S02]  /*5390*/  UISETP.NE.AND UP1, UPT, UR41, 0x1, UPT ;  /* 0x000000012900788c */ /* 0x000fe4000bf25270 */
[----:B------:R-:W-:Y:S01]  /*53a0*/  UISETP.NE.AND UP2, UPT, UR40, 0x1, UPT ;  /* 0x000000012800788c */ /* 0x000fe2000bf45270 */
[----:B------:R-:W-:Y:S02]  /*53b0*/  UMOV UR4, UR5 ;  /* 0x0000000500047c82 */ /* 0x000fe40008000000 */
[----:B-1----:R-:W-:Y:S03]  /*53c0*/  USHF.R.U32.HI UR5, URZ, UR12, UR4 ;  /* 0x0000000cff057299 */ /* 0x002fe60008011604 */
[----:B------:R-:W-:Y:S02]  /*53d0*/  UMOV UR4, UR7 ;  /* 0x0000000700047c82 */ /* 0x000fe40008000000 */
[----:B------:R-:W-:Y:S02]  /*53e0*/  USHF.R.U32.HI UR7, URZ, UR57, UR4 ;  /* 0x00000039ff077299 */ /* 0x000fe40008011604 */
[----:B------:R-:W-:Y:S02]  /*53f0*/  USEL UR4, UR62, UR5, !UP0 ;  /* 0x000000053e047287 */ /* 0x000fe4000c000000 */
[----:B------:R-:W-:Y:S01]  /*5400*/  USEL UR7, UR63, UR7, !UP1 ;  /* 0x000000073f077287 */ /* 0x000fe2000c800000 */
[----:B------:R-:W-:Y:S01]  /*5410*/  UMOV UR5, UR9 ;  /* 0x0000000900057c82 */ /* 0x000fe20008000000 */
[----:B------:R-:W-:Y:S02]  /*5420*/  UIMAD.WIDE.U32 UR8, UR4, UR42, URZ ;  /* 0x0000002a040872a5 */ /* 0x000fe4000f8e00ff */
[----:B------:R-:W-:Y:S03]  /*5430*/  USHF.R.U32.HI UR6, URZ, UR12, UR5 ;  /* 0x0000000cff067299 */ /* 0x000fe60008011605 */
[----:B------:R-:W-:Y:S01]  /*5440*/  UMOV UR5, UR11 ;  /* 0x0000000b00057c82 */ /* 0x000fe20008000000 */
[----:B------:R-:W-:Y:S02]  /*5450*/  UIMAD.WIDE.U32 UR10, UR7, UR42, URZ ;  /* 0x0000002a070a72a5 */ /* 0x000fe4000f8e00ff */
[----:B------:R-:W-:Y:S02]  /*5460*/  USHF.R.U32.HI UR12, URZ, UR57, UR5 ;  /* 0x00000039ff0c7299 */ /* 0x000fe40008011605 */
[----:B------:R-:W-:Y:S01]  /*5470*/  USEL UR6, UR37, UR6, !UP0 ;  /* 0x0000000625067287 */ /* 0x000fe2000c000000 */
[----:B------:R-:W-:Y:S02]  /*5480*/  UMOV UR5, UR9 ;  /* 0x0000000900057c82 */ /* 0x000fe40008000000 */
[----:B------:R-:W-:Y:S01]  /*5490*/  UMOV UR10, UR11 ;  /* 0x0000000b000a7c82 */ /* 0x000fe20008000000 */
[----:B------:R-:W-:Y:S02]  /*54a0*/  @UP2 USHF.R.U32.HI UR4, URZ, UR43, UR5 ;  /* 0x0000002bff042299 */ /* 0x000fe40008011605 */
[----:B------:R-:W-:Y:S02]  /*54b0*/  @UP2 USHF.R.U32.HI UR7, URZ, UR43, UR10 ;  /* 0x0000002bff072299 */ /* 0x000fe4000801160a */
[----:B------:R-:W-:Y:S02]  /*54c0*/  UIMAD UR4, UR40, UR4, URZ ;  /* 0x00000004280472a4 */ /* 0x000fe4000f8e02ff */
[----:B------:R-:W-:Y:S02]  /*54d0*/  UIMAD.WIDE.U32 UR10, UR6, UR42, URZ ;  /* 0x0000002a060a72a5 */ /* 0x000fe4000f8e00ff */
[----:B------:R-:W-:Y:S02]  /*54e0*/  USEL UR5, UR38, UR12, !UP1 ;  /* 0x0000000c26057287 */ /* 0x000fe4000c800000 */
[----:B------:R-:W-:Y:S02]  /*54f0*/  UIMAD UR8, UR40, UR7, URZ ;  /* 0x00000007280872a4 */ /* 0x000fe4000f8e02ff */
[----:B------:R-:W-:Y:S03]  /*5500*/  UISETP.GE.AND UP0, UPT, UR6, UR4, UPT ;  /* 0x000000040600728c */ /* 0x000fe6000bf06270 */
[----:B------:R-:W-:Y:S01]  /*5510*/  UMOV UR4, UR11 ;  /* 0x0000000b00047c82 */ /* 0x000fe20008000000 */
[----:B------:R-:W-:Y:S02]  /*5520*/  UISETP.GE.OR UP0, UPT, UR5, UR8, UP0 ;  /* 0x000000080500728c */ /* 0x000fe40008706670 */
[----:B------:R-:W-:Y:S02]  /*5530*/  USHF.R.U32.HI UR4, URZ, UR43, UR4 ;  /* 0x0000002bff047299 */ /* 0x000fe40008011604 */
[----:B------:R-:W-:Y:S02]  /*5540*/  UIMAD.WIDE.U32 UR8, UR5, UR42, URZ ;  /* 0x0000002a050872a5 */ /* 0x000fe4000f8e00ff */
[----:B------:R-:W-:Y:S02]  /*5550*/  USEL UR11, UR6, UR4, !UP2 ;  /* 0x00000004060b7287 */ /* 0x000fe4000d000000 */
[----:B------:R-:W-:Y:S02]  /*5560*/  UIADD3 UR8, UPT, UPT, -UR5, URZ, URZ ;  /* 0x000000ff05087290 */ /* 0x000fe4000fffe1ff */
[----:B------:R-:W-:Y:S01]  /*5570*/  UIADD3 UR10, UPT, UPT, -UR11, URZ, URZ ;  /* 0x000000ff0b0a7290 */ /* 0x000fe2000fffe1ff */
[----:B------:R-:W-:Y:S01]  /*5580*/  @!UP0 UMOV UR4, UR9 ;  /* 0x0000000900048c82 */ /* 0x000fe20008000000 */
[----:B------:R-:W-:Y:S02]  /*5590*/  UIADD3 UR9, UPT, UPT, -UR6, URZ, URZ ;  /* 0x000000ff06097290 */ /* 0x000fe4000fffe1ff */
[----:B------:R-:W-:Y:S02]  /*55a0*/  @!UP0 USHF.R.U32.HI UR4, URZ, UR43, UR4 ;  /* 0x0000002bff048299 */ /* 0x000fe40008011604 */
[----:B------:R-:W-:Y:S02]  /*55b0*/  UIMAD UR10, UR40, UR10, UR6 ;  /* 0x0000000a280a72a4 */ /* 0x000fe4000f8e0206 */
[----:B------:R-:W-:Y:S04]  /*55c0*/  @!UP0 USEL UR4, UR5, UR4, !UP2 ;  /* 0x0000000405048287 */ /* 0x000fe8000d000000 */
[----:B------:R-:W-:Y:S02]  /*55d0*/  @!UP0 UIMAD UR10, UR7, UR10, UR4 ;  /* 0x0000000a070a82a4 */ /* 0x000fe4000f8e0204 */
[----:B------:R-:W-:Y:S02]  /*55e0*/  @!UP0 UIADD3 UR11, UPT, UPT, UR11, -UR4, URZ ;  /* 0x800000040b0b8290 */ /* 0x000fe4000fffe0ff */
[----:B------:R-:W-:Y:S02]  /*55f0*/  UIMAD UR7, UR41, UR8, UR38 ;  /* 0x00000008290772a4 */ /* 0x000fe4000f8e0226 */
[----:B------:R-:W-:Y:S02]  /*5600*/  @!UP0 UIMAD UR6, UR11, UR40, UR5 ;  /* 0x000000280b0682a4 */ /* 0x000fe4000f8e0205 */
[----:B------:R-:W-:Y:S01]  /*5610*/  UIMAD UR4, UR58, UR9, UR37 ;  /* 0x000000093a0472a4 */ /* 0x000fe2000f8e0225 */
[----:B------:R-:W-:Y:S02]  /*5620*/  @!UP0 UMOV UR5, UR10 ;  /* 0x0000000a00058c82 */ /* 0x000fe40008000000 */
[----:B------:R-:W-:Y:S02]  /*5630*/  UIMAD UR38, UR5, UR41, UR7 ;  /* 0x00000029052672a4 */ /* 0x000fe4000f8e0207 */
[----:B------:R-:W-:Y:S11]  /*5640*/  UIMAD UR37, UR6, UR58, UR4 ;  /* 0x0000003a062572a4 */ /* 0x000ff6000f8e0204 */
[----:B------:R-:W-:Y:S01]  /*5650*/  @!UPT UIADD3 URZ, UPT, UPT, URZ, URZ, URZ ;  /* 0x000000fffffff290 */ /* 0x000fe2000fffe0ff */
.L_x_87:
[----:B------:R-:W-:Y:S01]  /*5660*/  UISETP.NE.AND UP0, UPT, UR39, 0x1, UPT ;  /* 0x000000012700788c */ /* 0x000fe2000bf05270 */
[----:B------:R-:W-:Y:S01]  /*5670*/  R2UR UR11, R59 ;  /* 0x000000003b0b72ca */ /* 0x000fe200000e0000 */
[----:B------:R-:W-:Y:S01]  /*5680*/  USHF.L.U32 UR50, UR29, 0x6, URZ ;  /* 0x000000061d327899 */ /* 0x000fe200080006ff */
[----:B------:R-:W-:Y:S01]  /*5690*/  IADD3 R51, PT, PT, R51, 0x1, RZ ;  /* 0x0000000133337810 */ /* 0x000fe20007ffe0ff */
[----:B------:R-:W-:Y:S07]  /*56a0*/  USHF.L.U32 UR49, UR32, 0x6, URZ ;  /* 0x0000000620317899 */ /* 0x000fee00080006ff */
[----:B------:R-:W1:Y:S01]  /*56b0*/  @!UP0 LDCU.128 UR12, c[0x0][0xb10] ;  /* 0x00016200ff0c87ac */ /* 0x000e620008000c00 */
[----:B------:R-:W2:Y:S01]  /*56c0*/  @!UP0 LDCU UR5, c[0x0][0xb0c] ;  /* 0x00016180ff0587ac */ /* 0x000ea20008000800 */
[----:B------:R-:W3:Y:S01]  /*56d0*/  @!UP0 LDCU UR10, c[0x0][0xb20] ;  /* 0x00016400ff0a87ac */ /* 0x000ee20008000800 */
[----:B-1----:R-:W-:Y:S02]  /*56e0*/  UIMAD.WIDE.U32 UR8, UR38, UR12, URZ ;  /* 0x0000000c260872a5 */ /* 0x002fe4000f8e00ff */
[----:B------:R-:W-:Y:S02]  /*56f0*/  UIMAD.WIDE.U32 UR6, UR37, UR15, URZ ;  /* 0x0000000f250672a5 */ /* 0x000fe4000f8e00ff */
[----:B------:R-:W-:Y:S03]  /*5700*/  @!UP0 UISETP.NE.AND UP1, UPT, UR14, 0x1, UPT ;  /* 0x000000010e00888c */ /* 0x000fe6000bf25270 */
[----:B------:R-:W-:Y:S01]  /*5710*/  @!UP0 UMOV UR4, UR9 ;  /* 0x0000000900048c82 */ /* 0x000fe20008000000 */
[----:B--2---:R-:W-:Y:S02]  /*5720*/  @!UP0 UISETP.NE.AND UP2, UPT, UR5, 0x1, UPT ;  /* 0x000000010500888c */ /* 0x004fe4000bf45270 */
[----:B------:R-:W-:Y:S01]  /*5730*/  @!UP0 USHF.R.U32.HI UR4, URZ, UR13, UR4 ;  /* 0x0000000dff048299 */ /* 0x000fe20008011604 */
[----:B------:R-:W-:Y:S02]  /*5740*/  @!UP0 UMOV UR6, UR7 ;  /* 0x0000000700068c82 */ /* 0x000fe40008000000 */
[----:B---3--:R-:W-:Y:S02]  /*5750*/  @!UP0 USHF.R.U32.HI UR6, URZ, UR10, UR6 ;  /* 0x0000000aff068299 */ /* 0x008fe40008011606 */
[----:B------:R-:W-:Y:S02]  /*5760*/  @!UP0 USEL UR7, UR38, UR4, !UP2 ;  /* 0x0000000426078287 */ /* 0x000fe4000d000000 */
[----:B------:R-:W-:Y:S04]  /*5770*/  @!UP0 USEL UR6, UR37, UR6, !UP1 ;  /* 0x0000000625068287 */ /* 0x000fe8000c800000 */
[----:B------:R-:W-:Y:S02]  /*5780*/  @!UP0 UIADD3 UR4, UPT, UPT, -UR7, UR6, URZ ;  /* 0x0000000607048290 */ /* 0x000fe4000fffe1ff */
[----:B------:R-:W-:Y:S02]  /*5790*/  @!UP0 UIADD3 UR6, UPT, UPT, UR7, -UR6, URZ ;  /* 0x8000000607068290 */ /* 0x000fe4000fffe0ff */
[----:B------:R-:W-:Y:S02]  /*57a0*/  @!UP0 UIMAD UR38, UR4, UR5, UR38 ;  /* 0x00000005042682a4 */ /* 0x000fe4000f8e0226 */
[----:B------:R-:W-:Y:S02]  /*57b0*/  @!UP0 UIMAD UR37, UR6, UR14, UR37 ;  /* 0x0000000e062582a4 */ /* 0x000fe4000f8e0225 */
[----:B------:R-:W-:Y:S09]  /*57c0*/  ULOP3.LUT UP0, URZ, UR11, 0x1b0, URZ, 0xc0, !UPT ;  /* 0x000001b00bff7892 */ /* 0x000ff2000f80c0ff */
[----:B------:R-:W-:Y:S05]  /*57d0*/  BRA.U !UP0, `(.L_x_88) ;  /* 0x00000001087c7547 */ /* 0x000fea000b800000 */
[----:B------:R-:W1:Y:S01]  /*57e0*/  LDCU.64 UR8, c[0x4][0x80] ;  /* 0x01001000ff0877ac */ /* 0x000e620008000a00 */
[----:B------:R-:W-:Y:S01]  /*57f0*/  MOV R2, 0x0 ;  /* 0x0000000000027802 */ /* 0x000fe20000000f00 */
[----:B------:R-:W-:Y:S02]  /*5800*/  HFMA2 R12, -RZ, RZ, 0, 5.9604644775390625e-08 ;  /* 0x00000001ff0c7431 */ /* 0x000fe400000001ff */
[----:B------:R-:W-:Y:S01]  /*5810*/  IMAD.MOV.U32 R8, RZ, RZ, 0x70 ;  /* 0x00000070ff087424 */ /* 0x000fe200078e00ff */
[----:B------:R2:W3:Y:S01]  /*5820*/  LDC.64 R14, c[0x4][R2] ;  /* 0x01000000020e7b82 */ /* 0x0004e20000000a00 */
[----:B------:R-:W4:Y:S01]  /*5830*/  LDCU.64 UR6, c[0x4][0x88] ;  /* 0x01001100ff0677ac */ /* 0x000f220008000a00 */
[----:B------:R-:W-:Y:S01]  /*5840*/  IMAD.MOV.U32 R13, RZ, RZ, RZ ;  /* 0x000000ffff0d7224 */ /* 0x000fe200078e00ff */
[----:B------:R-:W2:Y:S01]  /*5850*/  LDCU.64 UR4, c[0x4][0x8] ;  /* 0x01000100ff0477ac */ /* 0x000ea20008000a00 */
[----:B-1----:R-:W-:Y:S01]  /*5860*/  MOV R5, UR9 ;  /* 0x0000000900057c02 */ /* 0x002fe20008000f00 */
[----:B------:R-:W-:Y:S01]  /*5870*/  IMAD.U32 R4, RZ, RZ, UR8 ;  /* 0x00000008ff047e24 */ /* 0x000fe2000f8e00ff */
[----:B----4-:R-:W-:Y:S01]  /*5880*/  MOV R7, UR7 ;  /* 0x0000000700077c02 */ /* 0x010fe20008000f00 */
[----:B------:R-:W-:Y:S01]  /*5890*/  IMAD.U32 R6, RZ, RZ, UR6 ;  /* 0x00000006ff067e24 */ /* 0x000fe2000f8e00ff */
[----:B--2---:R-:W-:Y:S01]  /*58a0*/  MOV R11, UR5 ;  /* 0x00000005000b7c02 */ /* 0x004fe20008000f00 */
[----:B------:R-:W-:Y:S02]  /*58b0*/  IMAD.U32 R10, RZ, RZ, UR4 ;  /* 0x00000004ff0a7e24 */ /* 0x000fe4000f8e00ff */
[----:B------:R-:W-:Y:S07]  /*58c0*/  LEPC R20, `(.L_x_89) ;  /* 0x000000001014794e */ /* 0x000fee0000000000 */
[----:B---3-5:R-:W-:Y:S05]  /*58d0*/  CALL.ABS.NOINC R14 ;  /* 0x000000000e007343 */ /* 0x028fea0003c00000 */
.L_x_89:
[----:B------:R-:W1:Y:S01]  /*58e0*/  LDCU.64 UR8, c[0x4][0x80] ;  /* 0x01001000ff0877ac */ /* 0x000e620008000a00 */
[----:B------:R-:W2:Y:S01]  /*58f0*/  LDC.64 R2, c[0x4][R2] ;  /* 0x0100000002027b82 */ /* 0x000ea20000000a00 */
[----:B------:R-:W-:Y:S02]  /*5900*/  HFMA2 R12, -RZ, RZ, 0, 5.9604644775390625e-08 ;  /* 0x00000001ff0c7431 */ /* 0x000fe400000001ff */
[----:B------:R-:W-:Y:S02]  /*5910*/  IMAD.MOV.U32 R8, RZ, RZ, 0x70 ;  /* 0x00000070ff087424 */ /* 0x000fe400078e00ff */
[----:B------:R-:W-:Y:S01]  /*5920*/  IMAD.MOV.U32 R13, RZ, RZ, RZ ;  /* 0x000000ffff0d7224 */ /* 0x000fe200078e00ff */
[----:B------:R-:W3:Y:S01]  /*5930*/  LDCU.64 UR6, c[0x4][0x88] ;  /* 0x01001100ff0677ac */ /* 0x000ee20008000a00 */
[----:B------:R-:W4:Y:S01]  /*5940*/  LDCU.64 UR4, c[0x4][0x8] ;  /* 0x01000100ff0477ac */ /* 0x000f220008000a00 */
[----:B-1----:R-:W-:Y:S02]  /*5950*/  MOV R4, UR8 ;  /* 0x0000000800047c02 */ /* 0x002fe40008000f00 */
[----:B------:R-:W-:Y:S02]  /*5960*/  MOV R5, UR9 ;  /* 0x0000000900057c02 */ /* 0x000fe40008000f00 */
[----:B---3--:R-:W-:Y:S01]  /*5970*/  MOV R7, UR7 ;  /* 0x0000000700077c02 */ /* 0x008fe20008000f00 */
[----:B------:R-:W-:Y:S01]  /*5980*/  IMAD.U32 R6, RZ, RZ, UR6 ;  /* 0x00000006ff067e24 */ /* 0x000fe2000f8e00ff */
[----:B----4-:R-:W-:Y:S01]  /*5990*/  MOV R11, UR5 ;  /* 0x00000005000b7c02 */ /* 0x010fe20008000f00 */
[----:B------:R-:W-:Y:S02]  /*59a0*/  IMAD.U32 R10, RZ, RZ, UR4 ;  /* 0x00000004ff0a7e24 */ /* 0x000fe4000f8e00ff */
[----:B------:R-:W-:Y:S07]  /*59b0*/  LEPC R20, `(.L_x_88) ;  /* 0x000000001014794e */ /* 0x000fee0000000000 */
[----:B--2---:R-:W-:Y:S05]  /*59c0*/  CALL.ABS.NOINC R2 ;  /* 0x0000000002007343 */ /* 0x004fea0003c00000 */
.L_x_88:
[----:B------:R-:W-:Y:S02]  /*59d0*/  R2UR UR6, R49 ;  /* 0x00000000310672ca */ /* 0x000fe400000e0000 */
[----:B------:R-:W-:Y:S02]  /*59e0*/  R2UR UR5, R57 ;  /* 0x00000000390572ca */ /* 0x000fe400000e0000 */
[----:B------:R-:W-:Y:S02]  /*59f0*/  R2UR UR4, R56 ;  /* 0x00000000380472ca */ /* 0x000fe400000e0000 */
[----:B------:R-:W-:Y:S02]  /*5a00*/  ISETP.NE.U32.AND P4, PT, R42, RZ, PT ;  /* 0x000000ff2a00720c */ /* 0x000fe40003f85070 */
[----:B------:R-:W-:Y:S02]  /*5a10*/  ISETP.NE.U32.AND P2, PT, RZ, UR60, PT ;  /* 0x0000003cff007c0c */ /* 0x000fe4000bf45070 */
[----:B------:R-:W-:Y:S02]  /*5a20*/  ISETP.NE.AND.EX P4, PT, R43, RZ, PT, P4 ;  /* 0x000000ff2b00720c */ /* 0x000fe40003f85340 */
[----:B------:R-:W-:Y:S01]  /*5a30*/  ISETP.NE.AND.EX P2, PT, RZ, UR61, PT, P2 ;  /* 0x0000003dff007c0c */ /* 0x000fe2000bf45320 */
[----:B------:R-:W-:Y:S02]  /*5a40*/  UISETP.NE.AND UP2, UPT, UR6, URZ, UPT ;  /* 0x000000ff0600728c */ /* 0x000fe4000bf45270 */
[----:B------:R-:W-:Y:S04]  /*5a50*/  UISETP.NE.U32.AND UP0, UPT, UR5, URZ, UPT ;  /* 0x000000ff0500728c */ /* 0x000fe8000bf05070 */
[----:B------:R-:W-:Y:S01]  /*5a60*/  UISETP.NE.AND.EX UP1, UPT, UR4, URZ, UPT, UP0 ;  /* 0x000000ff0400728c */ /* 0x000fe2000bf25300 */
[----:B------:R-:W-:Y:S01]  /*5a70*/  PLOP3.LUT P1, PT, PT, PT, UP2, 0x80, 0x8 ;  /* 0x000000000008781c */ /* 0x000fe20003f2f028 */
[----:B------:R-:W-:Y:S03]  /*5a80*/  UPLOP3.LUT UP0, UPT, UPT, UPT, UPT, 0x40, 0x4 ;  /* 0x000000000004789c */ /* 0x000fe60003f0e870 */
[----:B------:R-:W-:Y:S06]  /*5a90*/  @UP2 UPLOP3.LUT UP0, UPT, UPT, UPT, UP1, 0x80, 0x8 ;  /* 0x000000000008289c */ /* 0x000fec0003f0f010 */
[----:B------:R-:W-:Y:S01]  /*5aa0*/  PLOP3.LUT P0, PT, PT, PT, UP0, 0x80, 0x8 ;  /* 0x000000000008781c */ /* 0x000fe20003f0f008 */
[----:B------:R-:W-:Y:S01]  /*5ab0*/  @!UPT UIADD3 URZ, UPT, UPT, URZ, URZ, URZ ;  /* 0x000000fffffff290 */ /* 0x000fe2000fffe0ff */
[----:B------:R-:W-:Y:S11]  /*5ac0*/  BRA.U !UP1, `(.L_x_90) ;  /* 0x0000000109407547 */ /* 0x000ff6000b800000 */
[----:B------:R-:W-:Y:S01]  /*5ad0*/  UISETP.NE.U32.AND UP0, UPT, UR60, URZ, UPT ;  /* 0x000000ff3c00728c */ /* 0x000fe2000bf05070 */
[----:B------:R-:W-:Y:S01]  /*5ae0*/  R2UR UR6, R57 ;  /* 0x00000000390672ca */ /* 0x000fe200000e0000 */
[----:B------:R-:W1:Y:S01]  /*5af0*/  LDCU.64 UR8, c[0x0][0x358] ;  /* 0x00006b00ff0877ac */ /* 0x000e620008000a00 */
[----:B------:R-:W-:Y:S02]  /*5b00*/  HFMA2 R45, -RZ, RZ, 0, 5.9604644775390625e-08 ;  /* 0x00000001ff2d7431 */ /* 0x000fe400000001ff */
[----:B------:R-:W-:Y:S01]  /*5b10*/  IMAD.MOV.U32 R0, RZ, RZ, 0x1 ;  /* 0x00000001ff007424 */ /* 0x000fe200078e00ff */
[----:B------:R-:W-:Y:S06]  /*5b20*/  UISETP.NE.AND.EX UP0, UPT, UR61, URZ, UPT, UP0 ;  /* 0x000000ff3d00728c */ /* 0x000fec000bf05300 */
[----:B------:R-:W-:Y:S05]  /*5b30*/  PLOP3.LUT P3, PT, PT, PT, UP0, 0x80, 0x8 ;  /* 0x000000000008781c */ /* 0x000fea0003f6f008 */
[----:B------:R-:W2:Y:S01]  /*5b40*/  @UP0 LDCU.64 UR4, c[0x0][0x888] ;  /* 0x00011100ff0407ac */ /* 0x000ea20008000a00 */
[----:B------:R-:W-:Y:S07]  /*5b50*/  @UP0 UIMAD UR6, UR36, UR6, URZ ;  /* 0x00000006240602a4 */ /* 0x000fee000f8e02ff */
[----:B------:R-:W-:Y:S01]  /*5b60*/  @!P3 PRMT R45, R0, 0x7610, R45 ;  /* 0x00007610002db816 */ /* 0x000fe2000000002d */
[----:B--2---:R-:W-:Y:S06]  /*5b70*/  @UP0 UIMAD.WIDE UR4, UR6, 0x4, UR4 ;  /* 0x00000004060408a5 */ /* 0x004fec000f8e0204 */
[----:B-----5:R-:W-:Y:S02]  /*5b80*/  IMAD.U32 R26, RZ, RZ, UR4 ;  /* 0x00000004ff1a7e24 */ /* 0x020fe4000f8e00ff */
[----:B------:R-:W-:Y:S03]  /*5b90*/  IMAD.U32 R27, RZ, RZ, UR5 ;  /* 0x00000005ff1b7e24 */ /* 0x000fe6000f8e00ff */
[----:B------:R-:W2:Y:S02]  /*5ba0*/  @!UP0 LDCU UR4, c[0x0][0x880] ;  /* 0x00011000ff0487ac */ /* 0x000ea40008000800 */
[----:B-1----:R1:W5:Y:S02]  /*5bb0*/  @P3 LDG.E R26, desc[UR8][R26.64] ;  /* 0x000000081a1a3981 */ /* 0x002364000c1e1900 */
[----:B-12---:R-:W-:Y:S02]  /*5bc0*/  @!P3 MOV R26, UR4 ;  /* 0x00000004001abc02 */ /* 0x006fe40008000f00 */
.L_x_90:
[----:B------:R-:W-:Y:S05]  /*5bd0*/  @!P4 BRA `(.L_x_91) ;  /* 0x000000000024c947 */ /* 0x000fea0003800000 */
[----:B------:R-:W-:Y:S01]  /*5be0*/  ISETP.NE.U32.AND P3, PT, R40, RZ, PT ;  /* 0x000000ff2800720c */ /* 0x000fe20003f65070 */
[----:B------:R-:W1:Y:S03]  /*5bf0*/  LDCU.64 UR4, c[0x0][0x358] ;  /* 0x00006b00ff0477ac */ /* 0x000e660008000a00 */
[----:B------:R-:W-:Y:S11]  /*5c00*/  ISETP.NE.AND.EX P3, PT, R41, RZ, PT, P3 ;  /* 0x000000ff2900720c */ /* 0x000ff60003f65330 */
[----:B------:R-:W-:Y:S02]  /*5c10*/  @!UPT UIADD3 URZ, UPT, UPT, URZ, URZ, URZ ;  /* 0x000000fffffff290 */ /* 0x000fe4000fffe0ff */
[----:B------:R-:W2:Y:S01]  /*5c20*/  @P3 LDC.64 R2, c[0x0][0x8a8] ;  /* 0x00022a00ff023b82 */ /* 0x000ea20000000a00 */
[----:B------:R-:W-:Y:S04]  /*5c30*/  @P3 IMAD R0, R42, UR36, RZ ;  /* 0x000000242a003c24 */ /* 0x000fe8000f8e02ff */
[----:B--2---:R-:W-:Y:S05]  /*5c40*/  @P3 IMAD.WIDE R2, R0, 0x4, R2 ;  /* 0x0000000400023825 */ /* 0x004fea00078e0202 */
[----:B-1---5:R1:W5:Y:S02]  /*5c50*/  @P3 LDG.E R24, desc[UR4][R2.64] ;  /* 0x0000000402183981 */ /* 0x022364000c1e1900 */
[----:B-1----:R-:W2:Y:S02]  /*5c60*/  @!P3 LDC R24, c[0x0][0x8a0] ;  /* 0x00022800ff18bb82 */ /* 0x002ea40000000800 */
.L_x_91:
[----:B-----5:R-:W-:Y:S01]  /*5c70*/  FSETP.NEU.AND P3, PT, R26, RZ, PT ;  /* 0x000000ff1a00720b */ /* 0x020fe20003f6d000 */
[----:B------:R-:W-:Y:S01]  /*5c80*/  IMAD.U32 R2, RZ, RZ, UR46 ;  /* 0x0000002eff027e24 */ /* 0x000fe2000f8e00ff */
[----:B------:R-:W-:Y:S01]  /*5c90*/  SEL R5, RZ, 0xffffffff, P2 ;  /* 0xffffffffff057807 */ /* 0x000fe20001000000 */
[----:B------:R-:W-:Y:S01]  /*5ca0*/  ULOP3.LUT UR4, UR55, 0x1, URZ, 0x3c, !UPT ;  /* 0x0000000137047892 */ /* 0x000fe2000f8e3cff */
[----:B------:R-:W-:Y:S01]  /*5cb0*/  @P1 LOP3.LUT P2, RZ, R45, 0xff, RZ, 0xc0, !PT ;  /* 0x000000ff2dff1812 */ /* 0x000fe2000784c0ff */
[----:B------:R-:W-:Y:S01]  /*5cc0*/  BSSY B1, `(.L_x_92) ;  /* 0x000003d000017945 */ /* 0x000fe20003800000 */
[----:B------:R-:W-:Y:S01]  /*5cd0*/  @P1 SEL R0, RZ, 0xffffffff, P3 ;  /* 0xffffffffff001807 */ /* 0x000fe20001800000 */
[----:B------:R-:W-:Y:S01]  /*5ce0*/  IMAD.MOV.U32 R65, RZ, RZ, 0x1 ;  /* 0x00000001ff417424 */ /* 0x000fe200078e00ff */
[----:B------:R-:W-:Y:S01]  /*5cf0*/  LEA R2, R2, UR44, 0x3 ;  /* 0x0000002c02027c11 */ /* 0x000fe2000f8e18ff */
[----:B------:R-:W-:Y:S01]  /*5d00*/  IMAD.U32 R63, RZ, RZ, UR4 ;  /* 0x00000004ff3f7e24 */ /* 0x000fe2000f8e00ff */
[----:B------:R-:W-:Y:S01]  /*5d10*/  @P0 SEL R0, R5, R0, !P2 ;  /* 0x0000000005000207 */ /* 0x000fe20005000000 */
[----:B------:R-:W-:Y:S01]  /*5d20*/  IMAD.U32 R64, RZ, RZ, UR46 ;  /* 0x0000002eff407e24 */ /* 0x000fe2000f8e00ff */
[----:B------:R-:W-:Y:S02]  /*5d30*/  LEA R27, R22, UR44, 0x3 ;  /* 0x0000002c161b7c11 */ /* 0x000fe4000f8e18ff */
[----:B------:R-:W-:Y:S02]  /*5d40*/  CS2R R38, SRZ ;  /* 0x0000000000267805 */ /* 0x000fe4000001ff00 */
[----:B------:R-:W-:Y:S02]  /*5d50*/  @P1 LOP3.LUT R0, R0, 0x1, RZ, 0xc0, !PT ;  /* 0x0000000100001812 */ /* 0x000fe400078ec0ff */
[----:B------:R-:W-:Y:S02]  /*5d60*/  CS2R R36, SRZ ;  /* 0x0000000000247805 */ /* 0x000fe4000001ff00 */
[----:B------:R-:W-:Y:S02]  /*5d70*/  SHF.L.U32 R3, R53, 0x1f, RZ ;  /* 0x0000001f35037819 */ /* 0x000fe400000006ff */
[----:B------:R-:W-:Y:S02]  /*5d80*/  CS2R R30, SRZ ;  /* 0x00000000001e7805 */ /* 0x000fe4000001ff00 */
[----:B------:R-:W-:Y:S02]  /*5d90*/  ISETP.NE.U32.OR P5, PT, R0, 0x1, !P1 ;  /* 0x000000010000780c */ /* 0x000fe40004fa5470 */
[----:B------:R-:W-:Y:S02]  /*5da0*/  CS2R R28, SRZ ;  /* 0x00000000001c7805 */ /* 0x000fe4000001ff00 */
[----:B------:R-:W-:Y:S02]  /*5db0*/  PLOP3.LUT P2, PT, PT, PT, UP1, 0x80, 0x8 ;  /* 0x000000000008781c */ /* 0x000fe40003f4f018 */
[----:B------:R-:W-:Y:S02]  /*5dc0*/  LEA.HI R25, R22, R22, RZ, 0x1 ;  /* 0x0000001616197211 */ /* 0x000fe400078f08ff */
[----:B------:R-:W-:Y:S02]  /*5dd0*/  LOP3.LUT P4, R50, R45, 0xff, RZ, 0xc0, !PT ;  /* 0x000000ff2d327812 */ /* 0x000fe4000788c0ff */
[----:B------:R-:W-:Y:S02]  /*5de0*/  SEL R4, RZ, 0xffffffff, P3 ;  /* 0xffffffffff047807 */ /* 0x000fe40001800000 */
[----:B------:R-:W-:Y:S02]  /*5df0*/  P2R R61, PR, RZ, 0x20 ;  /* 0x00000020ff3d7803 */ /* 0x000fe40000000000 */
[----:B------:R-:W-:Y:S03]  /*5e00*/  @P5 SHF.L.U32 R0, R63, 0x1f, RZ ;  /* 0x0000001f3f005819 */ /* 0x000fe600000006ff */
[----:B------:R-:W-:Y:S01]  /*5e10*/  @P2 SEL R4, R5, R4, !P4 ;  /* 0x0000000405042207 */ /* 0x000fe20006000000 */
[----:B------:R1:W3:Y:S03]  /*5e20*/  @P5 SYNCS.PHASECHK.TRANS64.TRYWAIT P1, [R2+URZ+0x30], R0 ;  /* 0x00003000020055a7 */ /* 0x0002e600080211ff */
[----:B------:R-:W-:Y:S04]  /*5e30*/  LOP3.LUT R4, R4, 0x1, RZ, 0xc0, !PT ;  /* 0x0000000104047812 */ /* 0x000fe800078ec0ff */
[----:B------:R-:W-:Y:S04]  /*5e40*/  ISETP.NE.U32.AND P2, PT, R4, 0x1, PT ;  /* 0x000000010400780c */ /* 0x000fe80003f45070 */
[----:B------:R-:W-:Y:S01]  /*5e50*/  P2R R66, PR, RZ, 0x4 ;  /* 0x00000004ff427803 */ /* 0x000fe20000000000 */
[----:B------:R4:W2:Y:S01]  /*5e60*/  SYNCS.PHASECHK.TRANS64.TRYWAIT P0, [R27+URZ+0x90], R3 ;  /* 0x000090031b0075a7 */ /* 0x0008a200080011ff */
[C---:B-1----:R-:W-:Y:S01]  /*5e70*/  IMAD.SHL.U32 R0, R25.reuse, 0x20, RZ ;  /* 0x0000002019007824 */ /* 0x042fe200078e00ff */
[----:B------:R-:W-:Y:S04]  /*5e80*/  LOP3.LUT R25, R25, 0xffe, RZ, 0xc0, !PT ;  /* 0x00000ffe19197812 */ /* 0x000fe800078ec0ff */
[----:B------:R-:W-:Y:S01]  /*5e90*/  LOP3.LUT R0, R0, 0xffffffc0, RZ, 0xc0, !PT ;  /* 0xffffffc000007812 */ /* 0x000fe200078ec0ff */
[----:B------:R-:W-:Y:S04]  /*5ea0*/  IMAD.IADD R25, R22, 0x1, -R25 ;  /* 0x0000000116197824 */ /* 0x000fe800078e0a19 */
[----:B------:R-:W-:Y:S04]  /*5eb0*/  IMAD.IADD R0, R23, 0x1, R0 ;  /* 0x0000000117007824 */ /* 0x000fe800078e0200 */
[----:B------:R-:W-:Y:S01]  /*5ec0*/  IMAD R25, R25, 0x100000, R0 ;  /* 0x0010000019197824 */ /* 0x000fe200078e0200 */
[----:B---3--:R-:W-:Y:S01]  /*5ed0*/  @P5 SEL R65, RZ, 0x1, !P1 ;  /* 0x00000001ff415807 */ /* 0x008fe20004800000 */
[----:B----4-:R-:W-:Y:S06]  /*5ee0*/  @!P5 BRA `(.L_x_93) ;  /* 0x000000000068d947 */ /* 0x010fec0003800000 */
[----:B------:R-:W-:Y:S01]  /*5ef0*/  HFMA2 R31, -RZ, RZ, 0, 0 ;  /* 0x00000000ff1f7431 */ /* 0x000fe200000001ff */
[----:B------:R-:W-:Y:S01]  /*5f00*/  ISETP.NE.AND P1, PT, R65, RZ, PT ;  /* 0x000000ff4100720c */ /* 0x000fe20003f25270 */
[----:B------:R-:W-:Y:S01]  /*5f10*/  IMAD.U32 R0, RZ, RZ, UR46 ;  /* 0x0000002eff007e24 */ /* 0x000fe2000f8e00ff */
[----:B------:R-:W-:Y:S11]  /*5f20*/  BSSY B0, `(.L_x_94) ;  /* 0x0000005000007945 */ /* 0x000ff60003800000 */
[----:B------:R-:W-:Y:S05]  /*5f30*/  @P1 BRA `(.L_x_95) ;  /* 0x00000000000c1947 */ /* 0x000fea0003800000 */
[----:B------:R-:W-:Y:S04]  /*5f40*/  SHF.L.U32 R4, R63, 0x1f, RZ ;  /* 0x0000001f3f047819 */ /* 0x000fe800000006ff */
[----:B------:R-:W1:Y:S02]  /*5f50*/  SYNCS.PHASECHK.TRANS64.TRYWAIT P1, [R2+URZ+0x30], R4 ;  /* 0x00003004020075a7 */ /* 0x000e6400080211ff */
[----:B-1----:R-:W-:Y:S05]  /*5f60*/  @!P1 BRA `(.L_x_96) ;  /* 0x0000001c009c9947 */ /* 0x002fea0003800000 */
.L_x_95:
[----:B------:R-:W-:Y:S05]  /*5f70*/  BSYNC B0 ;  /* 0x0000000000007941 */ /* 0x000fea0003800000 */
.L_x_94:
[----:B------:R-:W-:Y:S01]  /*5f80*/  ISETP.NE.AND P1, PT, R66, RZ, PT ;  /* 0x000000ff4200720c */ /* 0x000fe20003f25270 */
[----:B------:R-:W-:Y:S01]  /*5f90*/  IMAD.MOV.U32 R30, RZ, RZ, RZ ;  /* 0x000000ffff1e7224 */ /* 0x000fe200078e00ff */
[----:B------:R-:W-:Y:S02]  /*5fa0*/  CS2R R28, SRZ ;  /* 0x00000000001c7805 */ /* 0x000fe4000001ff00 */
[----:B------:R-:W-:Y:S02]  /*5fb0*/  CS2R R38, SRZ ;  /* 0x0000000000267805 */ /* 0x000fe4000001ff00 */
[----:B------:R-:W-:Y:S07]  /*5fc0*/  CS2R R36, SRZ ;  /* 0x0000000000247805 */ /* 0x000fee000001ff00 */
[----:B-1----:R-:W-:Y:S01]  /*5fd0*/  @P1 IMAD R2, R0, 0x800, R44 ;  /* 0x0000080000021824 */ /* 0x002fe200078e022c */
[----:B------:R-:W-:Y:S05]  /*5fe0*/  @P1 WARPSYNC.ALL ;  /* 0x0000000000001948 */ /* 0x000fea0003800000 */
[----:B------:R-:W-:Y:S01]  /*5ff0*/  @P1 LEA R2, R2, UR44, 0x1 ;  /* 0x0000002c02021c11 */ /* 0x000fe2000f8e08ff */
[----:B------:R-:W-:Y:S04]  /*6000*/  UIADD3 UR4, UPT, UPT, UR46, 0x1, URZ ;  /* 0x000000012e047890 */ /* 0x000fe8000fffe0ff */
[----:B------:R1:W3:Y:S01]  /*6010*/  @P1 LDSM.16.M88.4 R28, [R2+0x200] ;  /* 0x00020000021c183b */ /* 0x0002e20000000200 */
[----:B------:R-:W-:Y:S01]  /*6020*/  UISETP.NE.AND UP0, UPT, UR4, 0x3, UPT ;  /* 0x000000030400788c */ /* 0x000fe2000bf05270 */
[----:B------:R-:W-:Y:S03]  /*6030*/  @P1 IMAD R0, R54, 0x2, R2 ;  /* 0x0000000236001824 */ /* 0x000fe600078e0202 */
[----:B------:R-:W-:Y:S02]  /*6040*/  USEL UR5, URZ, 0x1, UP0 ;  /* 0x00000001ff057887 */ /* 0x000fe40008000000 */
[----:B------:R1:W4:Y:S01]  /*6050*/  @P1 LDSM.16.M88.4 R36, [R0+0x200] ;  /* 0x000200000024183b */ /* 0x0003220000000200 */
[----:B------:R-:W-:Y:S03]  /*6060*/  USEL UR4, UR4, URZ, UP0 ;  /* 0x000000ff04047287 */ /* 0x000fe60008000000 */
[----:B------:R-:W-:Y:S03]  /*6070*/  LOP3.LUT R63, R63, UR5, RZ, 0x3c, !PT ;  /* 0x000000053f3f7c12 */ /* 0x000fe6000f8e3cff */
[----:B------:R-:W-:Y:S02]  /*6080*/  IMAD.U32 R64, RZ, RZ, UR4 ;  /* 0x00000004ff407e24 */ /* 0x000fe4000f8e00ff */
.L_x_93:
[----:B------:R-:W-:Y:S05]  /*6090*/  BSYNC B1 ;  /* 0x0000000000017941 */ /* 0x000fea0003800000 */
.L_x_92:
[----:B-1----:R-:W-:Y:S04]  /*60a0*/  SHF.R.U32.HI R0, RZ, 0x15, R25 ;  /* 0x00000015ff007819 */ /* 0x002fe80000011619 */
[----:B------:R-:W-:Y:S01]  /*60b0*/  LOP3.LUT P1, RZ, R0, 0x3, R46, 0x48, !PT ;  /* 0x0000000300ff7812 */ /* 0x000fe2000782482e */
[----:B------:R-:W-:Y:S01]  /*60c0*/  @!UPT UIADD3 URZ, UPT, UPT, URZ, URZ, URZ ;  /* 0x000000fffffff290 */ /* 0x000fe2000fffe0ff */
[----:B--2---:R-:W-:Y:S11]  /*60d0*/  @P0 BRA `(.L_x_97) ;  /* 0x0000000000080947 */ /* 0x004ff60003800000 */
[----:B------:R-:W1:Y:S02]  /*60e0*/  SYNCS.PHASECHK.TRANS64.TRYWAIT P0, [R27+URZ+0x90], R3 ;  /* 0x000090031b0075a7 */ /* 0x000e6400080011ff */
[----:B-1----:R-:W-:Y:S05]  /*60f0*/  @!P0 BRA `(.L_x_98) ;  /* 0x0000001c004c8947 */ /* 0x002fea0003800000 */
.L_x_97:
[----:B------:R-:W-:Y:S05]  /*6100*/  @!P1 BRA `(.L_x_99) ;  /* 0x0000000000409947 */ /* 0x000fea0003800000 */
[----:B------:R-:W2:Y:S01]  /*6110*/  LDCU.64 UR8, c[0x4][0x70] ;  /* 0x01000e00ff0877ac */ /* 0x000ea20008000a00 */
[----:B-1----:R-:W-:Y:S01]  /*6120*/  MOV R3, 0x0 ;  /* 0x0000000000037802 */ /* 0x002fe20000000f00 */
[----:B------:R-:W-:Y:S02]  /*6130*/  HFMA2 R12, -RZ, RZ, 0, 5.9604644775390625e-08 ;  /* 0x00000001ff0c7431 */ /* 0x000fe400000001ff */
[----:B------:R-:W-:Y:S02]  /*6140*/  IMAD.MOV.U32 R8, RZ, RZ, 0x192 ;  /* 0x00000192ff087424 */ /* 0x000fe400078e00ff */
[----:B------:R-:W-:Y:S01]  /*6150*/  IMAD.MOV.U32 R13, RZ, RZ, RZ ;  /* 0x000000ffff0d7224 */ /* 0x000fe200078e00ff */
[----:B------:R-:W1:Y:S01]  /*6160*/  LDCU.64 UR6, c[0x4][0x78] ;  /* 0x01000f00ff0677ac */ /* 0x000e620008000a00 */
[----:B------:R-:W3:Y:S01]  /*6170*/  LDC.64 R2, c[0x4][R3] ;  /* 0x0100000003027b82 */ /* 0x000ee20000000a00 */
[----:B------:R-:W5:Y:S01]  /*6180*/  LDCU.64 UR4, c[0x4][0x10] ;  /* 0x01000200ff0477ac */ /* 0x000f620008000a00 */
[----:B--2---:R-:W-:Y:S01]  /*6190*/  MOV R5, UR9 ;  /* 0x0000000900057c02 */ /* 0x004fe20008000f00 */
[----:B------:R-:W-:Y:S01]  /*61a0*/  IMAD.U32 R4, RZ, RZ, UR8 ;  /* 0x00000008ff047e24 */ /* 0x000fe2000f8e00ff */
[----:B-1----:R-:W-:Y:S01]  /*61b0*/  MOV R7, UR7 ;  /* 0x0000000700077c02 */ /* 0x002fe20008000f00 */
[----:B------:R-:W-:Y:S01]  /*61c0*/  IMAD.U32 R6, RZ, RZ, UR6 ;  /* 0x00000006ff067e24 */ /* 0x000fe2000f8e00ff */
[----:B-----5:R-:W-:Y:S01]  /*61d0*/  MOV R11, UR5 ;  /* 0x00000005000b7c02 */ /* 0x020fe20008000f00 */
[----:B------:R-:W-:Y:S02]  /*61e0*/  IMAD.U32 R10, RZ, RZ, UR4 ;  /* 0x00000004ff0a7e24 */ /* 0x000fe4000f8e00ff */
[----:B------:R-:W-:Y:S07]  /*61f0*/  LEPC R20, `(.L_x_99) ;  /* 0x000000001014794e */ /* 0x000fee0000000000 */
[----:B---34-:R-:W-:Y:S05]  /*6200*/  CALL.ABS.NOINC R2 ;  /* 0x0000000002007343 */ /* 0x018fea0003c00000 */
.L_x_99:
[----:B-1-3--:R-:W-:Y:S01]  /*6210*/  SHF.L.U32 R3, R28, 0x10, RZ ;  /* 0x000000101c037819 */ /* 0x00afe200000006ff */
[----:B------:R-:W-:Y:S05]  /*6220*/  WARPSYNC.ALL ;  /* 0x0000000000007948 */ /* 0x000fea0003800000 */
[----:B------:R-:W-:Y:S01]  /*6230*/  R2UR UR4, R25 ;  /* 0x00000000190472ca */ /* 0x000fe200000e0000 */
[----:B------:R-:W-:Y:S01]  /*6240*/  BSSY.RECONVERGENT B0, `(.L_x_100) ;  /* 0x0000051000007945 */ /* 0x000fe20003800200 */
[----:B------:R-:W-:Y:S02]  /*6250*/  SHF.L.U32 R20, R30, 0x10, RZ ;  /* 0x000000101e147819 */ /* 0x000fe400000006ff */
[----:B------:R-:W-:Y:S02]  /*6260*/  SHF.L.U32 R62, R54, 0x1, RZ ;  /* 0x00000001363e7819 */ /* 0x000fe400000006ff */
[----:B------:R-:W-:Y:S07]  /*6270*/  ISETP.NE.AND P0, PT, R55, RZ, PT ;  /* 0x000000ff3700720c */ /* 0x000fee0003f05270 */
[----:B------:R-:W1:Y:S02]  /*6280*/  LDTM.16dp256bit.x4 R4, tmem[UR4] ;  /* 0x00000004000479ee */ /* 0x000e640008120000 */
[----:B-1----:R-:W-:Y:S01]  /*6290*/  FMUL R0, R24, R4 ;  /* 0x0000000418007220 */ /* 0x002fe20000400000 */
[----:B------:R-:W-:Y:S01]  /*62a0*/  LOP3.LUT R4, R28, 0xffff0000, RZ, 0xc0, !PT ;  /* 0xffff00001c047812 */ /* 0x000fe200078ec0ff */
[----:B------:R-:W-:Y:S01]  /*62b0*/  FMUL R2, R24, R5 ;  /* 0x0000000518027220 */ /* 0x000fe20000400000 */
[C---:B------:R-:W-:Y:S01]  /*62c0*/  SHF.L.U32 R5, R29.reuse, 0x10, RZ ;  /* 0x000000101d057819 */ /* 0x040fe200000006ff */
[----:B------:R-:W-:Y:S01]  /*62d0*/  FFMA R0, R26, R3, R0 ;  /* 0x000000031a007223 */ /* 0x000fe20000000000 */
[----:B------:R-:W-:Y:S01]  /*62e0*/  FMUL R3, R24, R6 ;  /* 0x0000000618037220 */ /* 0x000fe20000400000 */
[----:B------:R-:W-:Y:S01]  /*62f0*/  LOP3.LUT R6, R29, 0xffff0000, RZ, 0xc0, !PT ;  /* 0xffff00001d067812 */ /* 0x000fe200078ec0ff */
[----:B------:R-:W-:Y:S01]  /*6300*/  FFMA R2, R26, R4, R2 ;  /* 0x000000041a027223 */ /* 0x000fe20000000002 */
[----:B------:R-:W-:Y:S01]  /*6310*/  FMUL R7, R24, R7 ;  /* 0x0000000718077220 */ /* 0x000fe20000400000 */
[----:B------:R-:W-:Y:S01]  /*6320*/  FFMA R3, R26, R5, R3 ;  /* 0x000000051a037223 */ /* 0x000fe20000000003 */
[C---:B------:R-:W-:Y:S01]  /*6330*/  FMUL R4, R24.reuse, R8 ;  /* 0x0000000818047220 */ /* 0x040fe20000400000 */
[----:B------:R-:W-:Y:S01]  /*6340*/  FMUL R5, R24, R9 ;  /* 0x0000000918057220 */ /* 0x000fe20000400000 */
[----:B------:R-:W-:Y:S01]  /*6350*/  F2FP.BF16.F32.PACK_AB R32, R2, R0 ;  /* 0x000000000220723e */ /* 0x000fe200000010ff */
[----:B------:R-:W-:Y:S01]  /*6360*/  FFMA R7, R26, R6, R7 ;  /* 0x000000061a077223 */ /* 0x000fe20000000007 */
[----:B------:R-:W-:Y:S01]  /*6370*/  LOP3.LUT R0, R30, 0xffff0000, RZ, 0xc0, !PT ;  /* 0xffff00001e007812 */ /* 0x000fe200078ec0ff */
[----:B------:R-:W-:Y:S01]  /*6380*/  FFMA R4, R26, R20, R4 ;  /* 0x000000141a047223 */ /* 0x000fe20000000004 */
[----:B------:R-:W-:Y:S01]  /*6390*/  SHF.L.U32 R2, R31, 0x10, RZ ;  /* 0x000000101f027819 */ /* 0x000fe200000006ff */
[----:B------:R-:W-:Y:S01]  /*63a0*/  FMUL R6, R24, R10 ;  /* 0x0000000a18067220 */ /* 0x000fe20000400000 */
[----:B------:R-:W-:Y:S01]  /*63b0*/  F2FP.BF16.F32.PACK_AB R33, R7, R3 ;  /* 0x000000030721723e */ /* 0x000fe200000010ff */
[C---:B------:R-:W-:Y:S01]  /*63c0*/  FFMA R5, R26.reuse, R0, R5 ;  /* 0x000000001a057223 */ /* 0x040fe20000000005 */
[----:B------:R-:W-:Y:S01]  /*63d0*/  LOP3.LUT R3, R31, 0xffff0000, RZ, 0xc0, !PT ;  /* 0xffff00001f037812 */ /* 0x000fe200078ec0ff */
[----:B------:R-:W-:Y:S01]  /*63e0*/  FFMA R6, R26, R2, R6 ;  /* 0x000000021a067223 */ /* 0x000fe20000000006 */
[----:B----4-:R-:W-:Y:S01]  /*63f0*/  SHF.L.U32 R7, R36, 0x10, RZ ;  /* 0x0000001024077819 */ /* 0x010fe200000006ff */
[----:B------:R-:W-:Y:S01]  /*6400*/  FMUL R11, R24, R11 ;  /* 0x0000000b180b7220 */ /* 0x000fe20000400000 */
[----:B------:R-:W-:Y:S01]  /*6410*/  LOP3.LUT R0, R36, 0xffff0000, RZ, 0xc0, !PT ;  /* 0xffff000024007812 */ /* 0x000fe200078ec0ff */
[C---:B------:R-:W-:Y:S01]  /*6420*/  FMUL R8, R24.reuse, R12 ;  /* 0x0000000c18087220 */ /* 0x040fe20000400000 */
[----:B------:R-:W-:Y:S01]  /*6430*/  SHF.L.U32 R2, R37, 0x10, RZ ;  /* 0x0000001025027819 */ /* 0x000fe200000006ff */
[----:B------:R-:W-:Y:S01]  /*6440*/  FMUL R9, R24, R13 ;  /* 0x0000000d18097220 */ /* 0x000fe20000400000 */
[----:B------:R-:W-:Y:S01]  /*6450*/  F2FP.BF16.F32.PACK_AB R34, R5, R4 ;  /* 0x000000040522723e */ /* 0x000fe200000010ff */
[C---:B------:R-:W-:Y:S01]  /*6460*/  FFMA R11, R26.reuse, R3, R11 ;  /* 0x000000031a0b7223 */ /* 0x040fe2000000000b */
[----:B------:R-:W-:Y:S01]  /*6470*/  MOV R5, UR46 ;  /* 0x0000002e00057c02 */ /* 0x000fe20008000f00 */
[C---:B------:R-:W-:Y:S01]  /*6480*/  FFMA R8, R26.reuse, R7, R8 ;  /* 0x000000071a087223 */ /* 0x040fe20000000008 */
[----:B------:R-:W-:Y:S01]  /*6490*/  SHF.L.U32 R3, R39, 0x10, RZ ;  /* 0x0000001027037819 */ /* 0x000fe200000006ff */
[----:B------:R-:W-:Y:S01]  /*64a0*/  FFMA R9, R26, R0, R9 ;  /* 0x000000001a097223 */ /* 0x000fe20000000009 */
[----:B------:R-:W-:Y:S01]  /*64b0*/  LOP3.LUT R0, R37, 0xffff0000, RZ, 0xc0, !PT ;  /* 0xffff000025007812 */ /* 0x000fe200078ec0ff */
[C---:B------:R-:W-:Y:S01]  /*64c0*/  FMUL R10, R24.reuse, R14 ;  /* 0x0000000e180a7220 */ /* 0x040fe20000400000 */
[----:B------:R-:W-:Y:S01]  /*64d0*/  LOP3.LUT R4, R39, 0xffff0000, RZ, 0xc0, !PT ;  /* 0xffff000027047812 */ /* 0x000fe200078ec0ff */
[C---:B------:R-:W-:Y:S01]  /*64e0*/  FMUL R15, R24.reuse, R15 ;  /* 0x0000000f180f7220 */ /* 0x040fe20000400000 */
[----:B------:R-:W-:Y:S01]  /*64f0*/  FMUL R12, R24, R16 ;  /* 0x00000010180c7220 */ /* 0x000fe20000400000 */
[----:B------:R-:W-:Y:S01]  /*6500*/  FFMA R10, R26, R2, R10 ;  /* 0x000000021a0a7223 */ /* 0x000fe2000000000a */
[----:B------:R-:W-:Y:S01]  /*6510*/  LOP3.LUT R2, R38, 0xffff0000, RZ, 0xc0, !PT ;  /* 0xffff000026027812 */ /* 0x000fe200078ec0ff */
[----:B------:R-:W-:Y:S01]  /*6520*/  FFMA R15, R26, R0, R15 ;  /* 0x000000001a0f7223 */ /* 0x000fe2000000000f */
[----:B------:R-:W-:Y:S01]  /*6530*/  SHF.L.U32 R0, R38, 0x10, RZ ;  /* 0x0000001026007819 */ /* 0x000fe200000006ff */
[C---:B------:R-:W-:Y:S01]  /*6540*/  FMUL R13, R24.reuse, R17 ;  /* 0x00000011180d7220 */ /* 0x040fe20000400000 */
[C---:B------:R-:W-:Y:S01]  /*6550*/  FMUL R14, R24.reuse, R18 ;  /* 0x00000012180e7220 */ /* 0x040fe20000400000 */
[----:B------:R-:W-:Y:S01]  /*6560*/  FMUL R19, R24, R19 ;  /* 0x0000001318137220 */ /* 0x000fe20000400000 */
[----:B------:R-:W-:Y:S01]  /*6570*/  LEA R5, R5, R44, 0xb ;  /* 0x0000002c05057211 */ /* 0x000fe200078e58ff */
[C---:B------:R-:W-:Y:S01]  /*6580*/  FFMA R12, R26.reuse, R0, R12 ;  /* 0x000000001a0c7223 */ /* 0x040fe2000000000c */
[C---:B------:R-:W-:Y:S01]  /*6590*/  FFMA R13, R26.reuse, R2, R13 ;  /* 0x000000021a0d7223 */ /* 0x040fe2000000000d */
[C---:B------:R-:W-:Y:S01]  /*65a0*/  FFMA R14, R26.reuse, R3, R14 ;  /* 0x000000031a0e7223 */ /* 0x040fe2000000000e */
[----:B------:R-:W-:Y:S01]  /*65b0*/  FFMA R19, R26, R4, R19 ;  /* 0x000000041a137223 */ /* 0x000fe20000000013 */
[----:B------:R-:W-:Y:S02]  /*65c0*/  F2FP.BF16.F32.PACK_AB R35, R11, R6 ;  /* 0x000000060b23723e */ /* 0x000fe400000010ff */
[----:B------:R-:W-:Y:S02]  /*65d0*/  LEA R5, R5, UR44, 0x1 ;  /* 0x0000002c05057c11 */ /* 0x000fe4000f8e08ff */
[----:B------:R-:W-:Y:S02]  /*65e0*/  F2FP.BF16.F32.PACK_AB R8, R9, R8 ;  /* 0x000000080908723e */ /* 0x000fe400000010ff */
[----:B------:R-:W-:Y:S01]  /*65f0*/  F2FP.BF16.F32.PACK_AB R9, R15, R10 ;  /* 0x0000000a0f09723e */ /* 0x000fe200000010ff */
[----:B------:R1:W-:Y:S01]  /*6600*/  STSM.16.M88.4 [R5+0x200], R32 ;  /* 0x0002002005007844 */ /* 0x0003e20000000200 */
[----:B------:R-:W-:Y:S02]  /*6610*/  F2FP.BF16.F32.PACK_AB R10, R13, R12 ;  /* 0x0000000c0d0a723e */ /* 0x000fe400000010ff */
[----:B------:R-:W-:Y:S02]  /*6620*/  F2FP.BF16.F32.PACK_AB R11, R19, R14 ;  /* 0x0000000e130b723e */ /* 0x000fe400000010ff */
[----:B------:R-:W-:Y:S05]  /*6630*/  IADD3 R0, PT, PT, R62, 0x200, R5 ;  /* 0x000002003e007810 */ /* 0x000fea0007ffe005 */
[----:B------:R1:W-:Y:S01]  /*6640*/  STSM.16.M88.4 [R0], R8 ;  /* 0x0000000800007844 */ /* 0x0003e20000000200 */
[----:B------:R-:W-:Y:S01]  /*6650*/  @!PT LDS RZ, [RZ] ;  /* 0x00000000fffff984 */ /* 0x000fe20000000800 */
[----:B------:R-:W-:Y:S01]  /*6660*/  @!PT LDS RZ, [RZ] ;  /* 0x00000000fffff984 */ /* 0x000fe20000000800 */
[----:B------:R-:W-:Y:S01]  /*6670*/  @!PT LDS RZ, [RZ] ;  /* 0x00000000fffff984 */ /* 0x000fe20000000800 */
[----:B------:R-:W-:Y:S01]  /*6680*/  @!PT LDS RZ, [RZ] ;  /* 0x00000000fffff984 */ /* 0x000fe20000000800 */
[----:B------:R2:W-:Y:S07]  /*6690*/  MEMBAR.ALL.CTA ;  /* 0x0000000000007992 */ /* 0x0005ee0000008000 */
[----:B--2---:R-:W2:Y:S02]  /*66a0*/  FENCE.VIEW.ASYNC.S ;  /* 0x00000000000073c6 */ /* 0x004ea40000000000 */
[----:B--2---:R-:W-:Y:S06]  /*66b0*/  BAR.SYNC.DEFER_BLOCKING 0x1, 0x80 ;  /* 0x0042000000007b1d */ /* 0x004fec0000010000 */
[----:B------:R-:W-:Y:S05]  /*66c0*/  @P0 BRA `(.L_x_101) ;  /* 0x0000000000200947 */ /* 0x000fea0003800000 */
[----:B------:R-:W2:Y:S01]  /*66d0*/  LDCU.64 UR6, c[0x0][0x348] ;  /* 0x00006900ff0677ac */ /* 0x000ea20008000a00 */
[----:B------:R-:W-:Y:S01]  /*66e0*/  ULEA UR5, UR46, UR44, 0xc ;  /* 0x0000002c2e057291 */ /* 0x000fe2000f8e60ff */
[----:B------:R-:W-:Y:S03]  /*66f0*/  UMOV UR51, UR36 ;  /* 0x0000002400337c82 */ /* 0x000fe60008000000 */
[----:B------:R-:W-:Y:S02]  /*6700*/  UIADD3 UR48, UPT, UPT, UR5, 0x200, URZ ;  /* 0x0000020005307890 */ /* 0x000fe4000fffe0ff */
[----:B--2---:R-:W-:Y:S04]  /*6710*/  UIADD3 UR4, UP0, UPT, UR6, 0x680, URZ ;  /* 0x0000068006047890 */ /* 0x004fe8000ff1e0ff */
[----:B------:R-:W-:Y:S09]  /*6720*/  UIADD3.X UR5, UPT, UPT, URZ, UR7, URZ, UP0, !UPT ;  /* 0x00000007ff057290 */ /* 0x000ff200087fe4ff */
[----:B------:R2:W-:Y:S02]  /*6730*/  UTMASTG.3D [UR48], [UR4] ;  /* 0x00000030040073b5 */ /* 0x0005e40008010000 */
[----:B--2---:R0:W-:Y:S02]  /*6740*/  UTMACMDFLUSH ;  /* 0x00000000000079b7 */ /* 0x0041e40000000000 */
.L_x_101:
[----:B------:R-:W-:Y:S05]  /*6750*/  BSYNC.RECONVERGENT B0 ;  /* 0x0000000000007941 */ /* 0x000fea0003800200 */
.L_x_100:
[----:B------:R-:W-:Y:S01]  /*6760*/  UIADD3 UR47, UPT, UPT, UR46, 0x1, URZ ;  /* 0x000000012e2f7890 */ /* 0x000fe2000fffe0ff */
[----:B------:R-:W-:Y:S03]  /*6770*/  BSSY.RECONVERGENT B0, `(.L_x_102) ;  /* 0x0000005000007945 */ /* 0x000fe60003800200 */
[----:B------:R-:W-:Y:S04]  /*6780*/  UISETP.NE.AND UP0, UPT, UR47, 0x3, UPT ;  /* 0x000000032f00788c */ /* 0x000fe8000bf05270 */
[----:B------:R-:W-:Y:S01]  /*6790*/  USEL UR45, UR47, URZ, UP0 ;  /* 0x000000ff2f2d7287 */ /* 0x000fe20008000000 */
[----:B------:R-:W-:Y:S11]  /*67a0*/  @P0 BRA `(.L_x_103) ;  /* 0x0000000000040947 */ /* 0x000ff60003800000 */
[----:B------:R-:W-:Y:S04]  /*67b0*/  DEPBAR.LE SB0, 0x1 ;  /* 0x000080400000791a */ /* 0x000fe80000000000 */
.L_x_103:
[----:B------:R-:W-:Y:S05]  /*67c0*/  BSYNC.RECONVERGENT B0 ;  /* 0x0000000000007941 */ /* 0x000fea0003800200 */
.L_x_102:
[----:B------:R-:W-:Y:S01]  /*67d0*/  BAR.SYNC.DEFER_BLOCKING 0x1, 0x80 ;  /* 0x0042000000007b1d */ /* 0x000fe20000010000 */
[----:B------:R-:W-:Y:S01]  /*67e0*/  ISETP.NE.AND P1, PT, R61, RZ, PT ;  /* 0x000000ff3d00720c */ /* 0x000fe20003f25270 */
[----:B------:R-:W-:Y:S01]  /*67f0*/  UISETP.NE.AND UP0, UPT, UR53, URZ, UPT ;  /* 0x000000ff3500728c */ /* 0x000fe2000bf05270 */
[----:B------:R-:W-:Y:S11]  /*6800*/  LEA R2, R64, UR44, 0x3 ;  /* 0x0000002c40027c11 */ /* 0x000ff6000f8e18ff */
[----:B------:R-:W-:Y:S01]  /*6810*/  @P1 SHF.L.U32 R3, R63, 0x1f, RZ ;  /* 0x0000001f3f031819 */ /* 0x000fe200000006ff */
[----:B------:R-:W-:Y:S06]  /*6820*/  BRA.U !UP0, `(.L_x_104) ;  /* 0x0000000108247547 */ /* 0x000fec000b800000 */
[----:B------:R-:W-:Y:S01]  /*6830*/  IMAD.U32 R4, RZ, RZ, UR52 ;  /* 0x00000034ff047e24 */ /* 0x000fe2000f8e00ff */
[----:B-1----:R-:W-:Y:S01]  /*6840*/  MOV R0, UR54 ;  /* 0x0000003600007c02 */ /* 0x002fe20008000f00 */
[----:B------:R-:W-:Y:S03]  /*6850*/  UIADD3 UR4, UPT, UPT, UR52, 0x1, URZ ;  /* 0x0000000134047890 */ /* 0x000fe6000fffe0ff */
[----:B------:R-:W-:Y:S01]  /*6860*/  @P1 LEA R4, R4, UR44, 0x3 ;  /* 0x0000002c04041c11 */ /* 0x000fe2000f8e18ff */
[----:B------:R-:W-:Y:S04]  /*6870*/  UISETP.NE.AND UP0, UPT, UR4, 0x3, UPT ;  /* 0x000000030400788c */ /* 0x000fe8000bf05270 */
[----:B------:R-:W-:Y:S01]  /*6880*/  @P1 VIADD R4, R4, 0x48 ;  /* 0x0000004804041836 */ /* 0x000fe20000000000 */
[----:B------:R-:W-:Y:S04]  /*6890*/  USEL UR52, UR4, URZ, UP0 ;  /* 0x000000ff04347287 */ /* 0x000fe80008000000 */
[----:B------:R-:W-:Y:S04]  /*68a0*/  @P1 PRMT R0, R0, 0x654, R4 ;  /* 0x0000065400001816 */ /* 0x000fe80000000004 */
[----:B------:R2:W-:Y:S04]  /*68b0*/  @P1 SYNCS.ARRIVE.TRANS64.RED.A1T0 RZ, [R0+URZ], RZ ;  /* 0x000000ff00ff19a7 */ /* 0x0005e800081004ff */
.L_x_104:
[----:B------:R-:W3:Y:S01]  /*68c0*/  @P1 SYNCS.PHASECHK.TRANS64.TRYWAIT P0, [R2+URZ+0x30], R3 ;  /* 0x00003003020015a7 */ /* 0x000ee200080011ff */
[----:B------:R-:W-:Y:S01]  /*68d0*/  BSSY B1, `(.L_x_105) ;  /* 0x0000013000017945 */ /* 0x000fe20003800000 */
[----:B---3--:R-:W-:Y:S03]  /*68e0*/  @P1 SEL R65, RZ, 0x1, !P0 ;  /* 0x00000001ff411807 */ /* 0x008fe60004000000 */
[----:B------:R-:W-:Y:S05]  /*68f0*/  @!P1 BRA `(.L_x_106) ;  /* 0x0000000000409947 */ /* 0x000fea0003800000 */
[----:B------:R-:W-:Y:S01]  /*6900*/  ISETP.NE.AND P1, PT, R66, RZ, PT ;  /* 0x000000ff4200720c */ /* 0x000fe20003f25270 */
[----:B------:R-:W-:Y:S01]  /*6910*/  BSSY B0, `(.L_x_107) ;  /* 0x0000009000007945 */ /* 0x000fe20003800000 */
[----:B------:R-:W-:Y:S11]  /*6920*/  ISETP.NE.AND P0, PT, R65, RZ, PT ;  /* 0x000000ff4100720c */ /* 0x000ff60003f05270 */
[----:B------:R-:W-:Y:S05]  /*6930*/  @P1 IMAD R3, R64, 0x800, R44 ;  /* 0x0000080040031824 */ /* 0x000fea00078e022c */
[----:B------:R-:W-:Y:S05]  /*6940*/  @P1 LEA R3, R3, UR44, 0x1 ;  /* 0x0000002c03031c11 */ /* 0x000fea000f8e08ff */
[----:B-12---:R-:W-:Y:S01]  /*6950*/  @P1 IMAD.IADD R0, R62, 0x1, R3 ;  /* 0x000000013e001824 */ /* 0x006fe200078e0203 */
[----:B------:R-:W-:Y:S06]  /*6960*/  @P0 BRA `(.L_x_108) ;  /* 0x00000000000c0947 */ /* 0x000fec0003800000 */
[----:B------:R-:W-:Y:S04]  /*6970*/  SHF.L.U32 R63, R63, 0x1f, RZ ;  /* 0x0000001f3f3f7819 */ /* 0x000fe800000006ff */
[----:B------:R-:W1:Y:S02]  /*6980*/  SYNCS.PHASECHK.TRANS64.TRYWAIT P0, [R2+URZ+0x30], R63 ;  /* 0x0000303f020075a7 */ /* 0x000e6400080011ff */
[----:B-1----:R-:W-:Y:S05]  /*6990*/  @!P0 BRA `(.L_x_109) ;  /* 0x0000001400388947 */ /* 0x002fea0003800000 */
.L_x_108:
[----:B------:R-:W-:Y:S05]  /*69a0*/  BSYNC B0 ;  /* 0x0000000000007941 */ /* 0x000fea0003800000 */
.L_x_107:
[----:B------:R-:W-:Y:S11]  /*69b0*/  ISETP.NE.AND P0, PT, R66, RZ, PT ;  /* 0x000000ff4200720c */ /* 0x000ff60003f05270 */
[----:B------:R-:W-:Y:S02]  /*69c0*/  @!UPT UIADD3 URZ, UPT, UPT, URZ, URZ, URZ ;  /* 0x000000fffffff290 */ /* 0x000fe4000fffe0ff */
[----:B------:R-:W-:Y:S05]  /*69d0*/  @P0 WARPSYNC.ALL ;  /* 0x0000000000000948 */ /* 0x000fea0003800000 */
[----:B------:R3:W4:Y:S04]  /*69e0*/  @P0 LDSM.16.M88.4 R28, [R3+0x200] ;  /* 0x00020000031c083b */ /* 0x0007280000000200 */
[----:B------:R3:W2:Y:S02]  /*69f0*/  @P0 LDSM.16.M88.4 R36, [R0+0x200] ;  /* 0x000200000024083b */ /* 0x0006a40000000200 */
.L_x_106:
[----:B------:R-:W-:Y:S05]  /*6a00*/  BSYNC B1 ;  /* 0x0000000000017941 */ /* 0x000fea0003800000 */
.L_x_105:
[----:B-123--:R-:W-:Y:S05]  /*6a10*/  VIADD R0, R25, 0x20 ;  /* 0x0000002019007836 */ /* 0x00efea0000000000 */
[----:B------:R-:W-:Y:S04]  /*6a20*/  SHF.R.U32.HI R0, RZ, 0x15, R0 ;  /* 0x00000015ff007819 */ /* 0x000fe80000011600 */
[----:B------:R-:W-:Y:S11]  /*6a30*/  LOP3.LUT P0, RZ, R0, 0x3, R46, 0x48, !PT ;  /* 0x0000000300ff7812 */ /* 0x000ff6000780482e */
[----:B------:R-:W-:Y:S02]  /*6a40*/  @!UPT UIADD3 URZ, UPT, UPT, URZ, URZ, URZ ;  /* 0x000000fffffff290 */ /* 0x000fe4000fffe0ff */
[----:B------:R-:W-:Y:S05]  /*6a50*/  @!P0 BRA `(.L_x_110) ;  /* 0x0000000000408947 */ /* 0x000fea0003800000 */
[----:B------:R-:W1:Y:S01]  /*6a60*/  LDCU.64 UR8, c[0x4][0x70] ;  /* 0x01000e00ff0877ac */ /* 0x000e620008000a00 */
[----:B------:R-:W-:Y:S01]  /*6a70*/  MOV R3, 0x0 ;  /* 0x0000000000037802 */ /* 0x000fe20000000f00 */
[----:B------:R-:W-:Y:S02]  /*6a80*/  HFMA2 R12, -RZ, RZ, 0, 5.9604644775390625e-08 ;  /* 0x00000001ff0c7431 */ /* 0x000fe400000001ff */
[----:B------:R-:W-:Y:S02]  /*6a90*/  IMAD.MOV.U32 R8, RZ, RZ, 0x192 ;  /* 0x00000192ff087424 */ /* 0x000fe400078e00ff */
[----:B------:R-:W-:Y:S01]  /*6aa0*/  IMAD.MOV.U32 R13, RZ, RZ, RZ ;  /* 0x000000ffff0d7224 */ /* 0x000fe200078e00ff */
[----:B------:R-:W2:Y:S01]  /*6ab0*/  LDCU.64 UR6, c[0x4][0x78] ;  /* 0x01000f00ff0677ac */ /* 0x000ea20008000a00 */
[----:B------:R-:W3:Y:S01]  /*6ac0*/  LDC.64 R2, c[0x4][R3] ;  /* 0x0100000003027b82 */ /* 0x000ee20000000a00 */
[----:B------:R-:W5:Y:S01]  /*6ad0*/  LDCU.64 UR4, c[0x4][0x10] ;  /* 0x01000200ff0477ac */ /* 0x000f620008000a00 */
[----:B-1----:R-:W-:Y:S01]  /*6ae0*/  MOV R5, UR9 ;  /* 0x0000000900057c02 */ /* 0x002fe20008000f00 */
[----:B------:R-:W-:Y:S01]  /*6af0*/  IMAD.U32 R4, RZ, RZ, UR8 ;  /* 0x00000008ff047e24 */ /* 0x000fe2000f8e00ff */
[----:B--2---:R-:W-:Y:S01]  /*6b00*/  MOV R7, UR7 ;  /* 0x0000000700077c02 */ /* 0x004fe20008000f00 */
[----:B------:R-:W-:Y:S01]  /*6b10*/  IMAD.U32 R6, RZ, RZ, UR6 ;  /* 0x00000006ff067e24 */ /* 0x000fe2000f8e00ff */
[----:B-----5:R-:W-:Y:S01]  /*6b20*/  MOV R11, UR5 ;  /* 0x00000005000b7c02 */ /* 0x020fe20008000f00 */
[----:B------:R-:W-:Y:S02]  /*6b30*/  IMAD.U32 R10, RZ, RZ, UR4 ;  /* 0x00000004ff0a7e24 */ /* 0x000fe4000f8e00ff */
[----:B------:R-:W-:Y:S07]  /*6b40*/  LEPC R20, `(.L_x_110) ;  /* 0x000000001014794e */ /* 0x000fee0000000000 */
[----:B---34-:R-:W-:Y:S05]  /*6b50*/  CALL.ABS.NOINC R2 ;  /* 0x0000000002007343 */ /* 0x018fea0003c00000 */
.L_x_110:
[----:B------:R-:W-:Y:S01]  /*6b60*/  ISETP.NE.AND P0, PT, R55, RZ, PT ;  /* 0x000000ff3700720c */ /* 0x000fe20003f05270 */
[----:B------:R-:W-:Y:S05]  /*6b70*/  WARPSYNC.ALL ;  /* 0x0000000000007948 */ /* 0x000fea0003800000 */
[----:B------:R-:W-:Y:S01]  /*6b80*/  R2UR UR4, R25 ;  /* 0x00000000190472ca */ /* 0x000fe200000e0000 */
[----:B------:R-:W-:Y:S01]  /*6b90*/  BSSY.RECONVERGENT B0, `(.L_x_111) ;  /* 0x0000057000007945 */ /* 0x000fe20003800200 */
[C---:B----4-:R-:W-:Y:S02]  /*6ba0*/  SHF.L.U32 R20, R28.reuse, 0x10, RZ ;  /* 0x000000101c147819 */ /* 0x050fe400000006ff */
[----:B------:R-:W-:Y:S02]  /*6bb0*/  LOP3.LUT R21, R28, 0xffff0000, RZ, 0xc0, !PT ;  /* 0xffff00001c157812 */ /* 0x000fe400078ec0ff */
[----:B------:R-:W-:Y:S02]  /*6bc0*/  SHF.L.U32 R25, R29, 0x10, RZ ;  /* 0x000000101d197819 */ /* 0x000fe400000006ff */
[----:B------:R-:W-:Y:S02]  /*6bd0*/  SHF.L.U32 R28, R30, 0x10, RZ ;  /* 0x000000101e1c7819 */ /* 0x000fe400000006ff */
[C---:B------:R-:W-:Y:S02]  /*6be0*/  SHF.L.U32 R32, R36.reuse, 0x10, RZ ;  /* 0x0000001024207819 */ /* 0x040fe400000006ff */
[----:B------:R-:W-:Y:S01]  /*6bf0*/  LOP3.LUT R33, R36, 0xffff0000, RZ, 0xc0, !PT ;  /* 0xffff000024217812 */ /* 0x000fe200078ec0ff */
[----:B------:R-:W1:Y:S01]  /*6c00*/  LDTM.16dp256bit.x4 R4, tmem[UR4+0x20] ;  /* 0x00002004000479ee */ /* 0x000e620008120000 */
[----:B------:R-:W-:Y:S01]  /*6c10*/  R2UR UR4, R27 ;  /* 0x000000001b0472ca */ /* 0x000fe200000e0000 */
[----:B------:R-:W-:Y:S01]  /*6c20*/  NOP ;  /* 0x0000000000007918 */ /* 0x000fe20000000000 */
[----:B------:R-:W-:Y:S02]  /*6c30*/  LOP3.LUT R27, R29, 0xffff0000, RZ, 0xc0, !PT ;  /* 0xffff00001d1b7812 */ /* 0x000fe400078ec0ff */
[----:B------:R-:W-:Y:S02]  /*6c40*/  LOP3.LUT R29, R30, 0xffff0000, RZ, 0xc0, !PT ;  /* 0xffff00001e1d7812 */ /* 0x000fe400078ec0ff */
[C---:B------:R-:W-:Y:S02]  /*6c50*/  SHF.L.U32 R30, R31.reuse, 0x10, RZ ;  /* 0x000000101f1e7819 */ /* 0x040fe400000006ff */
[----:B------:R-:W-:Y:S02]  /*6c60*/  LOP3.LUT R31, R31, 0xffff0000, RZ, 0xc0, !PT ;  /* 0xffff00001f1f7812 */ /* 0x000fe400078ec0ff */
[C---:B------:R-:W-:Y:S02]  /*6c70*/  SHF.L.U32 R34, R37.reuse, 0x10, RZ ;  /* 0x0000001025227819 */ /* 0x040fe400000006ff */
[----:B------:R-:W-:Y:S01]  /*6c80*/  LOP3.LUT R35, R37, 0xffff0000, RZ, 0xc0, !PT ;  /* 0xffff000025237812 */ /* 0x000fe200078ec0ff */
[----:B------:R-:W-:Y:S01]  /*6c90*/  UIADD3 UR4, UPT, UPT, UR4, 0xb0, URZ ;  /* 0x000000b004047890 */ /* 0x000fe2000fffe0ff */
[C---:B------:R-:W-:Y:S02]  /*6ca0*/  SHF.L.U32 R36, R38.reuse, 0x10, RZ ;  /* 0x0000001026247819 */ /* 0x040fe400000006ff */
[----:B------:R-:W-:Y:S01]  /*6cb0*/  LOP3.LUT R37, R38, 0xffff0000, RZ, 0xc0, !PT ;  /* 0xffff000026257812 */ /* 0x000fe200078ec0ff */
[----:B------:R-:W-:Y:S01]  /*6cc0*/  UPRMT UR4, UR54, 0x654, UR4 ;  /* 0x0000065436047896 */ /* 0x000fe20008000004 */
[C---:B------:R-:W-:Y:S02]  /*6cd0*/  SHF.L.U32 R38, R39.reuse, 0x10, RZ ;  /* 0x0000001027267819 */ /* 0x040fe400000006ff */
[----:B------:R-:W-:Y:S01]  /*6ce0*/  LOP3.LUT R39, R39, 0xffff0000, RZ, 0xc0, !PT ;  /* 0xffff000027277812 */ /* 0x000fe200078ec0ff */
[C---:B-1----:R-:W-:Y:S01]  /*6cf0*/  FMUL R4, R24.reuse, R4 ;  /* 0x0000000418047220 */ /* 0x042fe20000400000 */
[C---:B------:R-:W-:Y:S01]  /*6d00*/  FMUL R5, R24.reuse, R5 ;  /* 0x0000000518057220 */ /* 0x040fe20000400000 */
[----:B------:R-:W-:Y:S03]  /*6d10*/  FMUL R6, R24, R6 ;  /* 0x0000000618067220 */ /* 0x000fe60000400000 */
[----:B------:R-:W-:Y:S01]  /*6d20*/  SYNCS.ARRIVE.TRANS64.RED.A1T0 RZ, [UR4], RZ ;  /* 0x000000ffffff79a7 */ /* 0x000fe20008100404 */
[C---:B------:R-:W-:Y:S01]  /*6d30*/  FFMA R4, R26.reuse, R20, R4 ;  /* 0x000000141a047223 */ /* 0x040fe20000000004 */
[C---:B------:R-:W-:Y:S01]  /*6d40*/  FFMA R5, R26.reuse, R21, R5 ;  /* 0x000000151a057223 */ /* 0x040fe20000000005 */
[----:B------:R-:W-:Y:S01]  /*6d50*/  FFMA R6, R26, R25, R6 ;  /* 0x000000191a067223 */ /* 0x000fe20000000006 */
[C---:B------:R-:W-:Y:S01]  /*6d60*/  FMUL R7, R24.reuse, R7 ;  /* 0x0000000718077220 */ /* 0x040fe20000400000 */
[C---:B------:R-:W-:Y:S01]  /*6d70*/  FMUL R8, R24.reuse, R8 ;  /* 0x0000000818087220 */ /* 0x040fe20000400000 */
[----:B------:R-:W-:Y:S01]  /*6d80*/  FMUL R9, R24, R9 ;  /* 0x0000000918097220 */ /* 0x000fe20000400000 */
[----:B------:R-:W-:Y:S01]  /*6d90*/  F2FP.BF16.F32.PACK_AB R4, R5, R4 ;  /* 0x000000040504723e */ /* 0x000fe200000010ff */
[C---:B------:R-:W-:Y:S01]  /*6da0*/  FFMA R7, R26.reuse, R27, R7 ;  /* 0x0000001b1a077223 */ /* 0x040fe20000000007 */
[C---:B------:R-:W-:Y:S01]  /*6db0*/  FFMA R8, R26.reuse, R28, R8 ;  /* 0x0000001c1a087223 */ /* 0x040fe20000000008 */
[----:B------:R-:W-:Y:S01]  /*6dc0*/  FFMA R9, R26, R29, R9 ;  /* 0x0000001d1a097223 */ /* 0x000fe20000000009 */
[C---:B------:R-:W-:Y:S01]  /*6dd0*/  FMUL R10, R24.reuse, R10 ;  /* 0x0000000a180a7220 */ /* 0x040fe20000400000 */
[C---:B------:R-:W-:Y:S01]  /*6de0*/  FMUL R11, R24.reuse, R11 ;  /* 0x0000000b180b7220 */ /* 0x040fe20000400000 */
[----:B------:R-:W-:Y:S01]  /*6df0*/  F2FP.BF16.F32.PACK_AB R5, R7, R6 ;  /* 0x000000060705723e */ /* 0x000fe200000010ff */
[C---:B------:R-:W-:Y:S01]  /*6e00*/  FMUL R0, R24.reuse, R12 ;  /* 0x0000000c18007220 */ /* 0x040fe20000400000 */
[----:B------:R-:W-:Y:S01]  /*6e10*/  FMUL R2, R24, R13 ;  /* 0x0000000d18027220 */ /* 0x000fe20000400000 */
[----:B------:R-:W-:Y:S01]  /*6e20*/  FFMA R10, R26, R30, R10 ;  /* 0x0000001e1a0a7223 */ /* 0x000fe2000000000a */
[----:B------:R-:W-:Y:S01]  /*6e30*/  FMUL R3, R24, R14 ;  /* 0x0000000e18037220 */ /* 0x000fe20000400000 */
[----:B------:R-:W-:Y:S01]  /*6e40*/  F2FP.BF16.F32.PACK_AB R6, R9, R8 ;  /* 0x000000080906723e */ /* 0x000fe200000010ff */
[----:B------:R-:W-:Y:S01]  /*6e50*/  FFMA R11, R26, R31, R11 ;  /* 0x0000001f1a0b7223 */ /* 0x000fe2000000000b */
[C---:B------:R-:W-:Y:S01]  /*6e60*/  FMUL R15, R24.reuse, R15 ;  /* 0x0000000f180f7220 */ /* 0x040fe20000400000 */
[----:B------:R-:W-:Y:S01]  /*6e70*/  FMUL R12, R24, R16 ;  /* 0x00000010180c7220 */ /* 0x000fe20000400000 */
[----:B------:R-:W-:Y:S01]  /*6e80*/  FFMA R0, R26, R32, R0 ;  /* 0x000000201a007223 */ /* 0x000fe20000000000 */
[----:B------:R-:W-:Y:S01]  /*6e90*/  MOV R8, UR45 ;  /* 0x0000002d00087c02 */ /* 0x000fe20008000f00 */
[----:B------:R-:W-:Y:S01]  /*6ea0*/  FMUL R13, R24, R17 ;  /* 0x00000011180d7220 */ /* 0x000fe20000400000 */
[----:B------:R-:W-:Y:S01]  /*6eb0*/  FFMA R2, R26, R33, R2 ;  /* 0x000000211a027223 */ /* 0x000fe20000000002 */
[----:B------:R-:W-:Y:S01]  /*6ec0*/  FMUL R14, R24, R18 ;  /* 0x00000012180e7220 */ /* 0x000fe20000400000 */
[C---:B------:R-:W-:Y:S01]  /*6ed0*/  FFMA R3, R26.reuse, R34, R3 ;  /* 0x000000221a037223 */ /* 0x040fe20000000003 */
[----:B------:R-:W-:Y:S01]  /*6ee0*/  FFMA R15, R26, R35, R15 ;  /* 0x000000231a0f7223 */ /* 0x000fe2000000000f */
[----:B------:R-:W-:Y:S01]  /*6ef0*/  FMUL R19, R24, R19 ;  /* 0x0000001318137220 */ /* 0x000fe20000400000 */
[----:B------:R-:W-:Y:S01]  /*6f00*/  FFMA R12, R26, R36, R12 ;  /* 0x000000241a0c7223 */ /* 0x000fe2000000000c */
[----:B------:R-:W-:Y:S01]  /*6f10*/  LEA R8, R8, R44, 0xb ;  /* 0x0000002c08087211 */ /* 0x000fe200078e58ff */
        /* <DEDUP_REMOVED lines=21> */
[----:B------:R-:W-:Y:S02]  /*7070*/  ULEA UR5, UR45, UR44, 0xc ;  /* 0x0000002c2d057291 */ /* 0x000fe4000f8e60ff */
[----:B------:R-:W-:Y:S02]  /*7080*/  UIADD3 UR9, UPT, UPT, UR49, 0x20, URZ ;  /* 0x0000002031097890 */ /* 0x000fe4000fffe0ff */
[----:B------:R-:W-:Y:S01]  /*7090*/  UIADD3 UR8, UPT, UPT, UR5, 0x200, URZ ;  /* 0x0000020005087890 */ /* 0x000fe2000fffe0ff */
[----:B------:R-:W-:Y:S01]  /*70a0*/  UMOV UR10, UR50 ;  /* 0x00000032000a7c82 */ /* 0x000fe20008000000 */
[----:B------:R-:W-:Y:S01]  /*70b0*/  UMOV UR11, UR36 ;  /* 0x00000024000b7c82 */ /* 0x000fe20008000000 */
[----:B--2---:R-:W-:Y:S04]  /*70c0*/  UIADD3 UR4, UP0, UPT, UR6, 0x680, URZ ;  /* 0x0000068006047890 */ /* 0x004fe8000ff1e0ff */
[----:B------:R-:W-:Y:S09]  /*70d0*/  UIADD3.X UR5, UPT, UPT, URZ, UR7, URZ, UP0, !UPT ;  /* 0x00000007ff057290 */ /* 0x000ff200087fe4ff */
[----:B------:R2:W-:Y:S02]  /*70e0*/  UTMASTG.3D [UR8], [UR4] ;  /* 0x00000008040073b5 */ /* 0x0005e40008010000 */
[----:B--2---:R0:W-:Y:S02]  /*70f0*/  UTMACMDFLUSH ;  /* 0x00000000000079b7 */ /* 0x0041e40000000000 */
.L_x_112:
[----:B------:R-:W-:Y:S05]  /*7100*/  BSYNC.RECONVERGENT B0 ;  /* 0x0000000000007941 */ /* 0x000fea0003800200 */
.L_x_111:
[----:B------:R-:W-:Y:S01]  /*7110*/  UIADD3 UR4, UPT, UPT, UR45, 0x1, URZ ;  /* 0x000000012d047890 */ /* 0x000fe2000fffe0ff */
[----:B------:R-:W-:Y:S03]  /*7120*/  BSSY.RECONVERGENT B0, `(.L_x_113) ;  /* 0x0000008000007945 */ /* 0x000fe60003800200 */
[----:B------:R-:W-:Y:S04]  /*7130*/  UISETP.NE.AND UP0, UPT, UR4, 0x3, UPT ;  /* 0x000000030400788c */ /* 0x000fe8000bf05270 */
[----:B------:R-:W-:Y:S02]  /*7140*/  UISETP.EQ.XOR UP1, UPT, UR47, 0x3, !UP0 ;  /* 0x000000032f00788c */ /* 0x000fe4000c722a70 */
[----:B------:R-:W-:Y:S02]  /*7150*/  USEL UR46, UR4, URZ, UP0 ;  /* 0x000000ff042e7287 */ /* 0x000fe40008000000 */
[----:B------:R-:W-:Y:S04]  /*7160*/  USEL UR5, URZ, 0x1, !UP1 ;  /* 0x00000001ff057887 */ /* 0x000fe8000c800000 */
[----:B------:R-:W-:Y:S01]  /*7170*/  ULOP3.LUT UR55, UR55, UR5, URZ, 0x3c, !UPT ;  /* 0x0000000537377292 */ /* 0x000fe2000f8e3cff */
[----:B------:R-:W-:Y:S11]  /*7180*/  @P0 BRA `(.L_x_114) ;  /* 0x0000000000040947 */ /* 0x000ff60003800000 */
[----:B------:R-:W-:Y:S04]  /*7190*/  DEPBAR.LE SB0, 0x1 ;  /* 0x000080400000791a */ /* 0x000fe80000000000 */
.L_x_114:
[----:B------:R-:W-:Y:S05]  /*71a0*/  BSYNC.RECONVERGENT B0 ;  /* 0x0000000000007941 */ /* 0x000fea0003800200 */
.L_x_113:
[----:B------:R-:W-:Y:S01]  /*71b0*/  BAR.SYNC.DEFER_BLOCKING 0x1, 0x80 ;  /* 0x0042000000007b1d */ /* 0x000fe20000010000 */
[----:B------:R-:W-:Y:S01]  /*71c0*/  UISETP.NE.AND UP0, UPT, UR53, -0x2, UPT ;  /* 0xfffffffe3500788c */ /* 0x000fe2000bf05270 */
[----:B------:R-:W-:Y:S08]  /*71d0*/  IADD3 R22, PT, PT, R22, 0x1, RZ ;  /* 0x0000000116167810 */ /* 0x000ff00007ffe0ff */
[----:B------:R-:W-:Y:S05]  /*71e0*/  BRA.U !UP0, `(.L_x_115) ;  /* 0x0000000108287547 */ /* 0x000fea000b800000 */
[----:B------:R-:W-:Y:S01]  /*71f0*/  ISETP.NE.AND P0, PT, R61, RZ, PT ;  /* 0x000000ff3d00720c */ /* 0x000fe20003f05270 */
[----:B------:R-:W-:Y:S01]  /*7200*/  IMAD.U32 R2, RZ, RZ, UR52 ;  /* 0x00000034ff027e24 */ /* 0x000fe2000f8e00ff */
[----:B------:R-:W-:Y:S01]  /*7210*/  UIADD3 UR4, UPT, UPT, UR52, 0x1, URZ ;  /* 0x0000000134047890 */ /* 0x000fe2000fffe0ff */
[----:B------:R-:W-:Y:S03]  /*7220*/  IMAD.U32 R0, RZ, RZ, UR54 ;  /* 0x00000036ff007e24 */ /* 0x000fe6000f8e00ff */
[----:B------:R-:W-:Y:S04]  /*7230*/  UISETP.NE.AND UP0, UPT, UR4, 0x3, UPT ;  /* 0x000000030400788c */ /* 0x000fe8000bf05270 */
[----:B------:R-:W-:Y:S03]  /*7240*/  USEL UR52, UR4, URZ, UP0 ;  /* 0x000000ff04347287 */ /* 0x000fe60008000000 */
[----:B------:R-:W-:Y:S05]  /*7250*/  @P0 LEA R2, R2, UR44, 0x3 ;  /* 0x0000002c02020c11 */ /* 0x000fea000f8e18ff */
[----:B------:R-:W-:Y:S05]  /*7260*/  @P0 VIADD R2, R2, 0x48 ;  /* 0x0000004802020836 */ /* 0x000fea0000000000 */
[----:B------:R-:W-:Y:S04]  /*7270*/  @P0 PRMT R0, R0, 0x654, R2 ;  /* 0x0000065400000816 */ /* 0x000fe80000000002 */
[----:B------:R2:W-:Y:S03]  /*7280*/  @P0 SYNCS.ARRIVE.TRANS64.RED.A1T0 RZ, [R0+URZ], RZ ;  /* 0x000000ff00ff09a7 */ /* 0x0005e600081004ff */
.L_x_115:
[----:B------:R-:W-:Y:S01]  /*7290*/  R2UR UR6, R60 ;  /* 0x000000003c0672ca */ /* 0x000fe200000e0000 */
[----:B------:R-:W-:Y:S01]  /*72a0*/  UIADD3 UR53, UPT, UPT, UR53, 0x2, URZ ;  /* 0x0000000235357890 */ /* 0x000fe2000fffe0ff */
[----:B------:R-:W-:Y:S02]  /*72b0*/  R2UR UR5, R47 ;  /* 0x000000002f0572ca */ /* 0x000fe400000e0000 */
[----:B------:R-:W-:Y:S02]  /*72c0*/  R2UR UR4, R48 ;  /* 0x00000000300472ca */ /* 0x000fe400000e0000 */
[----:B------:R-:W-:Y:S02]  /*72d0*/  R2UR UR36, R58 ;  /* 0x000000003a2472ca */ /* 0x000fe400000e0000 */
[----:B------:R-:W-:Y:S02]  /*72e0*/  ISETP.NE.AND P0, PT, R51, 0x2, PT ;  /* 0x000000023300780c */ /* 0x000fe40003f05270 */
[----:B------:R-:W-:Y:S02]  /*72f0*/  ISETP.NE.AND P1, PT, R22, 0x4, PT ;  /* 0x000000041600780c */ /* 0x000fe40003f25270 */
[----:B------:R-:W-:Y:S01]  /*7300*/  SEL R2, RZ, 0x1, P0 ;  /* 0x00000001ff027807 */ /* 0x000fe20000000000 */
[----:B------:R-:W-:Y:S01]  /*7310*/  UISETP.NE.AND UP0, UPT, UR6, URZ, UPT ;  /* 0x000000ff0600728c */ /* 0x000fe2000bf05270 */
[----:B--2---:R-:W-:Y:S01]  /*7320*/  SEL R0, RZ, 0x1, P1 ;  /* 0x00000001ff007807 */ /* 0x004fe20000800000 */
[----:B------:R-:W-:Y:S01]  /*7330*/  UIADD3 UR32, UPT, UPT, UR37, UR5, URZ ;  /* 0x0000000525207290 */ /* 0x000fe2000fffe0ff */
[----:B------:R-:W-:Y:S01]  /*7340*/  LOP3.LUT R52, R52, R2, RZ, 0x3c, !PT ;  /* 0x0000000234347212 */ /* 0x000fe200078e3cff */
[----:B------:R-:W-:Y:S01]  /*7350*/  UIADD3 UR29, UPT, UPT, UR38, UR4, URZ ;  /* 0x00000004261d7290 */ /* 0x000fe2000fffe0ff */
[----:B------:R-:W-:Y:S02]  /*7360*/  LOP3.LUT R53, R53, R0, RZ, 0x3c, !PT ;  /* 0x0000000035357212 */ /* 0x000fe400078e3cff */
[----:B------:R-:W-:Y:S02]  /*7370*/  SEL R51, R51, RZ, P0 ;  /* 0x000000ff33337207 */ /* 0x000fe40000000000 */
[----:B------:R-:W-:Y:S01]  /*7380*/  SEL R22, R22, RZ, P1 ;  /* 0x000000ff16167207 */ /* 0x000fe20000800000 */
[----:B------:R-:W-:Y:S06]  /*7390*/  BRA.U UP0, `(.L_x_116) ;  /* 0xffffffdd005c7547 */ /* 0x000fec000b83ffff */
[----:B------:R-:W-:-:S13]  /*73a0*/  R2UR UR4, R49 ;  /* 0x00000000310472ca */ /* 0x000fda00000e0000 */
[----:B------:R-:W-:-:S09]  /*73b0*/  UISETP.NE.AND UP0, UPT, UR4, URZ, UPT ;  /* 0x000000ff0400728c */ /* 0x000fd2000bf05270 */
[----:B------:R-:W-:Y:S05]  /*73c0*/  BRA.U !UP0, `(.L_x_117) ;  /* 0x0000000108487547 */ /* 0x000fea000b800000 */
[----:B------:R-:W2:Y:S02]  /*73d0*/  LDCU.64 UR4, c[0x0][0x890] ;  /* 0x00011200ff0477ac */ /* 0x000ea40008000a00 */
[----:B--2---:R-:W-:-:S04]  /*73e0*/  UISETP.NE.U32.AND UP0, UPT, UR4, URZ, UPT ;  /* 0x000000ff0400728c */ /* 0x004fc8000bf05070 */
[----:B------:R-:W-:-:S09]  /*73f0*/  UISETP.NE.AND.EX UP0, UPT, UR5, URZ, UPT, UP0 ;  /* 0x000000ff0500728c */ /* 0x000fd2000bf05300 */
[----:B------:R-:W-:Y:S05]  /*7400*/  BRA.U UP0, `(.L_x_118) ;  /* 0x00000001000c7547 */ /* 0x000fea000b800000 */
[----:B------:R-:W-:-:S13]  /*7410*/  FSETP.NEU.AND P0, PT, R26, RZ, PT ;  /* 0x000000ff1a00720b */ /* 0x000fda0003f0d000 */
[----:B------:R-:W-:Y:S05]  /*7420*/  @!P0 EXIT ;  /* 0x000000000000894d */ /* 0x000fea0003800000 */
[----:B------:R-:W-:Y:S05]  /*7430*/  BRA `(.L_x_117) ;  /* 0x00000000002c7947 */ /* 0x000fea0003800000 */
.L_x_118:
[----:B------:R-:W-:Y:S01]  /*7440*/  ISETP.NE.AND P0, PT, R50, RZ, PT ;  /* 0x000000ff3200720c */ /* 0x000fe20003f05270 */
[----:B------:R-:W-:-:S12]  /*7450*/  BSSY.RECONVERGENT B0, `(.L_x_117) ;  /* 0x0000009000007945 */ /* 0x000fd80003800200 */
[----:B------:R-:W-:Y:S05]  /*7460*/  @P0 BRA `(.L_x_119) ;  /* 0x0000000000140947 */ /* 0x000fea0003800000 */
[----:B------:R-:W2:Y:S02]  /*7470*/  LDCU.64 UR4, c[0x0][0x888] ;  /* 0x00011100ff0477ac */ /* 0x000ea40008000a00 */
[----:B--2---:R-:W-:-:S04]  /*7480*/  ISETP.NE.U32.AND P0, PT, RZ, UR4, PT ;  /* 0x00000004ff007c0c */ /* 0x004fc8000bf05070 */
[----:B------:R-:W-:-:S13]  /*7490*/  ISETP.NE.AND.EX P0, PT, RZ, UR5, PT, P0 ;  /* 0x00000005ff007c0c */ /* 0x000fda000bf05300 */
[----:B------:R-:W-:Y:S05]  /*74a0*/  @!P0 EXIT ;  /* 0x000000000000894d */ /* 0x000fea0003800000 */
[----:B------:R-:W-:Y:S05]  /*74b0*/  BRA `(.L_x_120) ;  /* 0x0000000000087947 */ /* 0x000fea0003800000 */
.L_x_119:
[----:B------:R-:W-:-:S13]  /*74c0*/  FSETP.NEU.AND P0, PT, R26, RZ, PT ;  /* 0x000000ff1a00720b */ /* 0x000fda0003f0d000 */
[----:B------:R-:W-:Y:S05]  /*74d0*/  @!P0 EXIT ;  /* 0x000000000000894d */ /* 0x000fea0003800000 */
.L_x_120:
[----:B------:R-:W-:Y:S05]  /*74e0*/  BSYNC.RECONVERGENT B0 ;  /* 0x0000000000007941 */ /* 0x000fea0003800200 */
.L_x_117:
[----:B------:R-:W-:Y:S01]  /*74f0*/  ULEA UR4, UR52, UR44, 0x3 ;  /* 0x0000002c34047291 */ /* 0x000fe2000f8e18ff */
[----:B------:R-:W-:-:S04]  /*7500*/  DEPBAR.LE SB0, 0x0 ;  /* 0x000080000000791a */ /* 0x000fc80000000000 */
[----:B------:R-:W-:-:S04]  /*7510*/  UIADD3 UR4, UPT, UPT, UR4, 0x48, URZ ;  /* 0x0000004804047890 */ /* 0x000fc8000fffe0ff */
[----:B------:R-:W-:-:S09]  /*7520*/  UPRMT UR4, UR54, 0x654, UR4 ;  /* 0x0000065436047896 */ /* 0x000fd20008000004 */
[----:B------:R-:W-:Y:S01]  /*7530*/  SYNCS.ARRIVE.TRANS64.RED.A1T0 RZ, [UR4], RZ ;  /* 0x000000ffffff79a7 */ /* 0x000fe20008100404 */
[----:B------:R-:W-:Y:S05]  /*7540*/  EXIT ;  /* 0x000000000000794d */ /* 0x000fea0003800000 */
.L_x_24:
[----:B--2---:R2:W3:Y:S02]  /*7550*/  SYNCS.PHASECHK.TRANS64.TRYWAIT P0, [R0+URZ+0xe0], R2 ;  /* 0x0000e002000075a7 */ /* 0x0044e400080011ff */
[----:B---3--:R-:W-:Y:S05]  /*7560*/  @!P0 NANOSLEEP.SYNCS 0x989680 ;  /* 0x009896800000895d */ /* 0x008fea0003900000 */
[----:B------:R-:W3:Y:S02]  /*7570*/  @!P0 SYNCS.PHASECHK.TRANS64 P0, [R0+URZ+0xe0], R2 ;  /* 0x0000e002000085a7 */ /* 0x000ee400080010ff */
[----:B---3--:R-:W-:Y:S05]  /*7580*/  @!P0 BRA `(.L_x_24) ;  /* 0xfffffffc00f08947 */ /* 0x008fea000383ffff */
[----:B------:R-:W-:Y:S05]  /*7590*/  BRA `(.L_x_121) ;  /* 0xffffffa4000c7947 */ /* 0x000fea000383ffff */
.L_x_27:
[----:B-1----:R-:W-:-:S07]  /*75a0*/  MOV R0, UR33 ;  /* 0x0000002100007c02 */ /* 0x002fce0008000f00 */
.L_x_122:
[----:B-1----:R1:W2:Y:S02]  /*75b0*/  SYNCS.PHASECHK.TRANS64.TRYWAIT P0, [R0+URZ+0x18], R3 ;  /* 0x00001803000075a7 */ /* 0x0022a400080011ff */
[----:B--2---:R-:W-:Y:S05]  /*75c0*/  @!P0 NANOSLEEP.SYNCS 0x989680 ;  /* 0x009896800000895d */ /* 0x004fea0003900000 */
[----:B------:R-:W2:Y:S02]  /*75d0*/  @!P0 SYNCS.PHASECHK.TRANS64 P0, [R0+URZ+0x18], R3 ;  /* 0x00001803000085a7 */ /* 0x000ea400080010ff */
[----:B--2---:R-:W-:Y:S05]  /*75e0*/  @!P0 BRA `(.L_x_122) ;  /* 0xfffffffc00f08947 */ /* 0x004fea000383ffff */
[----:B------:R-:W-:Y:S05]  /*75f0*/  BRA `(.L_x_26) ;  /* 0xffffffa400587947 */ /* 0x000fea000383ffff */
.L_x_34:
[----:B-1----:R-:W-:-:S07]  /*7600*/  MOV R0, UR17 ;  /* 0x0000001100007c02 */ /* 0x002fce0008000f00 */
.L_x_123:
[----:B-1----:R1:W2:Y:S02]  /*7610*/  SYNCS.PHASECHK.TRANS64.TRYWAIT P0, [R0+URZ+0x18], R3 ;  /* 0x00001803000075a7 */ /* 0x0022a400080011ff */
[----:B--2---:R-:W-:Y:S05]  /*7620*/  @!P0 NANOSLEEP.SYNCS 0x989680 ;  /* 0x009896800000895d */ /* 0x004fea0003900000 */
[----:B------:R-:W2:Y:S02]  /*7630*/  @!P0 SYNCS.PHASECHK.TRANS64 P0, [R0+URZ+0x18], R3 ;  /* 0x00001803000085a7 */ /* 0x000ea400080010ff */
[----:B--2---:R-:W-:Y:S05]  /*7640*/  @!P0 BRA `(.L_x_123) ;  /* 0xfffffffc00f08947 */ /* 0x004fea000383ffff */
[----:B------:R-:W-:Y:S05]  /*7650*/  BRA `(.L_x_33) ;  /* 0xffffffa800247947 */ /* 0x000fea000383ffff */
.L_x_39:
[----:B-1----:R1:W2:Y:S02]  /*7660*/  SYNCS.PHASECHK.TRANS64.TRYWAIT P0, [R3+URZ+0x70], R0 ;  /* 0x00007000030075a7 */ /* 0x0022a400080011ff */
[----:B--2---:R-:W-:Y:S05]  /*7670*/  @!P0 NANOSLEEP.SYNCS 0x989680 ;  /* 0x009896800000895d */ /* 0x004fea0003900000 */
[----:B------:R-:W2:Y:S02]  /*7680*/  @!P0 SYNCS.PHASECHK.TRANS64 P0, [R3+URZ+0x70], R0 ;  /* 0x00007000030085a7 */ /* 0x000ea400080010ff */
[----:B--2---:R-:W-:Y:S05]  /*7690*/  @!P0 BRA `(.L_x_39) ;  /* 0xfffffffc00f08947 */ /* 0x004fea000383ffff */
[----:B------:R-:W-:Y:S05]  /*76a0*/  BRA `(.L_x_124) ;  /* 0xffffffa800d87947 */ /* 0x000fea000383ffff */
.L_x_43:
[----:B------:R-:W-:-:S07]  /*76b0*/  MOV R0, UR4 ;  /* 0x0000000400007c02 */ /* 0x000fce0008000f00 */
.L_x_125:
[----:B-1----:R1:W2:Y:S02]  /*76c0*/  SYNCS.PHASECHK.TRANS64.TRYWAIT P0, [R0+URZ], R2 ;  /* 0x00000002000075a7 */ /* 0x0022a400080011ff */
[----:B--2---:R-:W-:Y:S05]  /*76d0*/  @!P0 NANOSLEEP.SYNCS 0x989680 ;  /* 0x009896800000895d */ /* 0x004fea0003900000 */
[----:B------:R-:W2:Y:S02]  /*76e0*/  @!P0 SYNCS.PHASECHK.TRANS64 P0, [R0+URZ], R2 ;  /* 0x00000002000085a7 */ /* 0x000ea400080010ff */
[----:B--2---:R-:W-:Y:S05]  /*76f0*/  @!P0 BRA `(.L_x_125) ;  /* 0xfffffffc00f08947 */ /* 0x004fea000383ffff */
[----:B------:R-:W-:Y:S05]  /*7700*/  BRA `(.L_x_126) ;  /* 0xffffffb000847947 */ /* 0x000fea000383ffff */
.L_x_44:
[----:B------:R-:W-:-:S07]  /*7710*/  MOV R0, UR5 ;  /* 0x0000000500007c02 */ /* 0x000fce0008000f00 */
.L_x_127:
[----:B-1----:R1:W2:Y:S02]  /*7720*/  SYNCS.PHASECHK.TRANS64.TRYWAIT P0, [R0+URZ], R2 ;  /* 0x00000002000075a7 */ /* 0x0022a400080011ff */
[----:B--2---:R-:W-:Y:S05]  /*7730*/  @!P0 NANOSLEEP.SYNCS 0x989680 ;  /* 0x009896800000895d */ /* 0x004fea0003900000 */
[----:B------:R-:W2:Y:S02]  /*7740*/  @!P0 SYNCS.PHASECHK.TRANS64 P0, [R0+URZ], R2 ;  /* 0x00000002000085a7 */ /* 0x000ea400080010ff */
[----:B--2---:R-:W-:Y:S05]  /*7750*/  @!P0 BRA `(.L_x_127) ;  /* 0xfffffffc00f08947 */ /* 0x004fea000383ffff */
[----:B------:R-:W-:Y:S05]  /*7760*/  BRA `(.L_x_128) ;  /* 0xffffffb000907947 */ /* 0x000fea000383ffff */
.L_x_47:
[----:B--2---:R2:W3:Y:S02]  /*7770*/  SYNCS.PHASECHK.TRANS64.TRYWAIT P0, [R2+URZ+0xd0], R4 ;  /* 0x0000d004020075a7 */ /* 0x0044e400080011ff */
[----:B---3--:R-:W-:Y:S05]  /*7780*/  @!P0 NANOSLEEP.SYNCS 0x989680 ;  /* 0x009896800000895d */ /* 0x008fea0003900000 */
[----:B------:R-:W3:Y:S02]  /*7790*/  @!P0 SYNCS.PHASECHK.TRANS64 P0, [R2+URZ+0xd0], R4 ;  /* 0x0000d004020085a7 */ /* 0x000ee400080010ff */
[----:B---3--:R-:W-:Y:S05]  /*77a0*/  @!P0 BRA `(.L_x_47) ;  /* 0xfffffffc00f08947 */ /* 0x008fea000383ffff */
[----:B------:R-:W-:Y:S05]  /*77b0*/  BRA `(.L_x_129) ;  /* 0xffffffb000ec7947 */ /* 0x000fea000383ffff */
.L_x_48:
[----:B------:R-:W-:-:S07]  /*77c0*/  MOV R2, UR4 ;  /* 0x0000000400027c02 */ /* 0x000fce0008000f00 */
.L_x_130:
[----:B--2---:R2:W3:Y:S02]  /*77d0*/  SYNCS.PHASECHK.TRANS64.TRYWAIT P0, [R2+URZ+0x80], R5 ;  /* 0x00008005020075a7 */ /* 0x0044e400080011ff */
[----:B---3--:R-:W-:Y:S05]  /*77e0*/  @!P0 NANOSLEEP.SYNCS 0x989680 ;  /* 0x009896800000895d */ /* 0x008fea0003900000 */
[----:B------:R-:W3:Y:S02]  /*77f0*/  @!P0 SYNCS.PHASECHK.TRANS64 P0, [R2+URZ+0x80], R5 ;  /* 0x00008005020085a7 */ /* 0x000ee400080010ff */
[----:B---3--:R-:W-:Y:S05]  /*7800*/  @!P0 BRA `(.L_x_130) ;  /* 0xfffffffc00f08947 */ /* 0x008fea000383ffff */
[----:B------:R-:W-:Y:S05]  /*7810*/  BRA `(.L_x_131) ;  /* 0xffffffb000fc7947 */ /* 0x000fea000383ffff */
.L_x_49:
[----:B--2---:R2:W3:Y:S02]  /*7820*/  SYNCS.PHASECHK.TRANS64.TRYWAIT P1, [R2+URZ+0x70], R4 ;  /* 0x00007004020075a7 */ /* 0x0044e400080211ff */
[----:B---3--:R-:W-:Y:S05]  /*7830*/  @!P1 NANOSLEEP.SYNCS 0x989680 ;  /* 0x009896800000995d */ /* 0x008fea0003900000 */
[----:B------:R-:W3:Y:S02]  /*7840*/  @!P1 SYNCS.PHASECHK.TRANS64 P1, [R2+URZ+0x70], R4 ;  /* 0x00007004020095a7 */ /* 0x000ee400080210ff */
[----:B---3--:R-:W-:Y:S05]  /*7850*/  @!P1 BRA `(.L_x_49) ;  /* 0xfffffffc00f09947 */ /* 0x008fea000383ffff */
[----:B------:R-:W-:Y:S05]  /*7860*/  BRA `(.L_x_132) ;  /* 0xffffffb4002c7947 */ /* 0x000fea000383ffff */
.L_x_52:
[----:B------:R-:W-:-:S07]  /*7870*/  MOV R0, UR4 ;  /* 0x0000000400007c02 */ /* 0x000fce0008000f00 */
.L_x_133:
[----:B--2---:R2:W3:Y:S02]  /*7880*/  SYNCS.PHASECHK.TRANS64.TRYWAIT P0, [R0+URZ+0x80], R2 ;  /* 0x00008002000075a7 */ /* 0x0044e400080011ff */
[----:B---3--:R-:W-:Y:S05]  /*7890*/  @!P0 NANOSLEEP.SYNCS 0x989680 ;  /* 0x009896800000895d */ /* 0x008fea0003900000 */
[----:B------:R-:W3:Y:S02]  /*78a0*/  @!P0 SYNCS.PHASECHK.TRANS64 P0, [R0+URZ+0x80], R2 ;  /* 0x00008002000085a7 */ /* 0x000ee400080010ff */
[----:B---3--:R-:W-:Y:S05]  /*78b0*/  @!P0 BRA `(.L_x_133) ;  /* 0xfffffffc00f08947 */ /* 0x008fea000383ffff */
[----:B------:R-:W-:Y:S05]  /*78c0*/  BRA `(.L_x_51) ;  /* 0xffffffb400807947 */ /* 0x000fea000383ffff */
.L_x_59:
[----:B-1----:R1:W2:Y:S02]  /*78d0*/  SYNCS.PHASECHK.TRANS64.TRYWAIT P1, [R0+URZ+0x70], R2 ;  /* 0x00007002000075a7 */ /* 0x0022a400080211ff */
[----:B--2---:R-:W-:Y:S05]  /*78e0*/  @!P1 NANOSLEEP.SYNCS 0x989680 ;  /* 0x009896800000995d */ /* 0x004fea0003900000 */
[----:B------:R-:W2:Y:S02]  /*78f0*/  @!P1 SYNCS.PHASECHK.TRANS64 P1, [R0+URZ+0x70], R2 ;  /* 0x00007002000095a7 */ /* 0x000ea400080210ff */
[----:B--2---:R-:W-:Y:S05]  /*7900*/  @!P1 BRA `(.L_x_59) ;  /* 0xfffffffc00f09947 */ /* 0x004fea000383ffff */
[----:B------:R-:W-:Y:S05]  /*7910*/  BRA `(.L_x_134) ;  /* 0xffffffb800e47947 */ /* 0x000fea000383ffff */
.L_x_60:
[----:B------:R-:W-:-:S07]  /*7920*/  MOV R2, UR23 ;  /* 0x0000001700027c02 */ /* 0x000fce0008000f00 */
.L_x_135:
[----:B-1----:R1:W2:Y:S02]  /*7930*/  SYNCS.PHASECHK.TRANS64.TRYWAIT P0, [R2+URZ+0xb0], R0 ;  /* 0x0000b000020075a7 */ /* 0x0022a400080011ff */
[----:B--2---:R-:W-:Y:S05]  /*7940*/  @!P0 NANOSLEEP.SYNCS 0x989680 ;  /* 0x009896800000895d */ /* 0x004fea0003900000 */
[----:B------:R-:W2:Y:S02]  /*7950*/  @!P0 SYNCS.PHASECHK.TRANS64 P0, [R2+URZ+0xb0], R0 ;  /* 0x0000b000020085a7 */ /* 0x000ea400080010ff */
[----:B--2---:R-:W-:Y:S05]  /*7960*/  @!P0 BRA `(.L_x_135) ;  /* 0xfffffffc00f08947 */ /* 0x004fea000383ffff */
[----:B------:R-:W-:Y:S05]  /*7970*/  BRA `(.L_x_136) ;  /* 0xffffffbc00347947 */ /* 0x000fea000383ffff */
.L_x_63:
[----:B------:R-:W-:Y:S07]  /*7980*/  MOV R0, UR5 ;  /* 0x0000000500007c02 */ /* 0x000fee0008000f00 */
.L_x_137:
[----:B-1----:R1:W2:Y:S02]  /*7990*/  SYNCS.PHASECHK.TRANS64.TRYWAIT P0, [R0+URZ], R2 ;  /* 0x00000002000075a7 */ /* 0x0022a400080011ff */
[----:B--2---:R-:W-:Y:S05]  /*79a0*/  @!P0 NANOSLEEP.SYNCS 0x989680 ;  /* 0x009896800000895d */ /* 0x004fea0003900000 */
[----:B------:R-:W2:Y:S02]  /*79b0*/  @!P0 SYNCS.PHASECHK.TRANS64 P0, [R0+URZ], R2 ;  /* 0x00000002000085a7 */ /* 0x000ea400080010ff */
[----:B--2---:R-:W-:Y:S05]  /*79c0*/  @!P0 BRA `(.L_x_137) ;  /* 0xfffffffc00f08947 */ /* 0x004fea000383ffff */
[----:B------:R-:W-:Y:S05]  /*79d0*/  BRA `(.L_x_62) ;  /* 0xffffffbc00507947 */ /* 0x000fea000383ffff */
.L_x_66:
[----:B------:R-:W-:-:S07]  /*79e0*/  MOV R0, UR4 ;  /* 0x0000000400007c02 */ /* 0x000fce0008000f00 */
.L_x_138:
[----:B--2---:R2:W4:Y:S02]  /*79f0*/  SYNCS.PHASECHK.TRANS64.TRYWAIT P0, [R0+URZ], R2 ;  /* 0x00000002000075a7 */ /* 0x00452400080011ff */
[----:B----4-:R-:W-:Y:S05]  /*7a00*/  @!P0 NANOSLEEP.SYNCS 0x989680 ;  /* 0x009896800000895d */ /* 0x010fea0003900000 */
[----:B------:R-:W4:Y:S02]  /*7a10*/  @!P0 SYNCS.PHASECHK.TRANS64 P0, [R0+URZ], R2 ;  /* 0x00000002000085a7 */ /* 0x000f2400080010ff */
[----:B----4-:R-:W-:Y:S05]  /*7a20*/  @!P0 BRA `(.L_x_138) ;  /* 0xfffffffc00f08947 */ /* 0x010fea000383ffff */
[----:B------:R-:W-:Y:S05]  /*7a30*/  BRA `(.L_x_139) ;  /* 0xffffffc000047947 */ /* 0x000fea000383ffff */
.L_x_67:
[----:B------:R-:W-:-:S07]  /*7a40*/  MOV R0, UR5 ;  /* 0x0000000500007c02 */ /* 0x000fce0008000f00 */
.L_x_140:
[----:B-1----:R1:W2:Y:S02]  /*7a50*/  SYNCS.PHASECHK.TRANS64.TRYWAIT P0, [R0+URZ], R3 ;  /* 0x00000003000075a7 */ /* 0x0022a400080011ff */
[----:B--2---:R-:W-:Y:S05]  /*7a60*/  @!P0 NANOSLEEP.SYNCS 0x989680 ;  /* 0x009896800000895d */ /* 0x004fea0003900000 */
[----:B------:R-:W2:Y:S02]  /*7a70*/  @!P0 SYNCS.PHASECHK.TRANS64 P0, [R0+URZ], R3 ;  /* 0x00000003000085a7 */ /* 0x000ea400080010ff */
[----:B--2---:R-:W-:Y:S05]  /*7a80*/  @!P0 BRA `(.L_x_140) ;  /* 0xfffffffc00f08947 */ /* 0x004fea000383ffff */
[----:B------:R-:W-:Y:S05]  /*7a90*/  BRA `(.L_x_141) ;  /* 0xffffffc000107947 */ /* 0x000fea000383ffff */
.L_x_68:
[----:B------:R-:W-:-:S07]  /*7aa0*/  MOV R0, UR5 ;  /* 0x0000000500007c02 */ /* 0x000fce0008000f00 */
.L_x_142:
[----:B-1----:R1:W2:Y:S02]  /*7ab0*/  SYNCS.PHASECHK.TRANS64.TRYWAIT P0, [R0+URZ], R3 ;  /* 0x00000003000075a7 */ /* 0x0022a400080011ff */
[----:B--2---:R-:W-:Y:S05]  /*7ac0*/  @!P0 NANOSLEEP.SYNCS 0x989680 ;  /* 0x009896800000895d */ /* 0x004fea0003900000 */
[----:B------:R-:W2:Y:S02]  /*7ad0*/  @!P0 SYNCS.PHASECHK.TRANS64 P0, [R0+URZ], R3 ;  /* 0x00000003000085a7 */ /* 0x000ea400080010ff */
[----:B--2---:R-:W-:Y:S05]  /*7ae0*/  @!P0 BRA `(.L_x_142) ;  /* 0xfffffffc00f08947 */ /* 0x004fea000383ffff */
[----:B------:R-:W-:Y:S05]  /*7af0*/  BRA `(.L_x_143) ;  /* 0xffffffc0001c7947 */ /* 0x000fea000383ffff */
.L_x_69:
[----:B-1----:R-:W-:-:S07]  /*7b00*/  MOV R0, UR4 ;  /* 0x0000000400007c02 */ /* 0x002fce0008000f00 */
.L_x_144:
[----:B-1----:R1:W2:Y:S02]  /*7b10*/  SYNCS.PHASECHK.TRANS64.TRYWAIT P0, [R0+URZ], R2 ;  /* 0x00000002000075a7 */ /* 0x0022a400080011ff */
[----:B--2---:R-:W-:Y:S05]  /*7b20*/  @!P0 NANOSLEEP.SYNCS 0x989680 ;  /* 0x009896800000895d */ /* 0x004fea0003900000 */
[----:B------:R-:W2:Y:S02]  /*7b30*/  @!P0 SYNCS.PHASECHK.TRANS64 P0, [R0+URZ], R2 ;  /* 0x00000002000085a7 */ /* 0x000ea400080010ff */
[----:B--2---:R-:W-:Y:S05]  /*7b40*/  @!P0 BRA `(.L_x_144) ;  /* 0xfffffffc00f08947 */ /* 0x004fea000383ffff */
[----:B------:R-:W-:Y:S05]  /*7b50*/  BRA `(.L_x_145) ;  /* 0xffffffc000287947 */ /* 0x000fea000383ffff */
.L_x_74:
[----:B---3--:R3:W4:Y:S02]  /*7b60*/  SYNCS.PHASECHK.TRANS64.TRYWAIT P0, [R12+URZ+0x70], R0 ;  /* 0x000070000c0075a7 */ /* 0x00872400080011ff */
[----:B----4-:R-:W-:Y:S05]  /*7b70*/  @!P0 NANOSLEEP.SYNCS 0x989680 ;  /* 0x009896800000895d */ /* 0x010fea0003900000 */
[----:B------:R-:W4:Y:S02]  /*7b80*/  @!P0 SYNCS.PHASECHK.TRANS64 P0, [R12+URZ+0x70], R0 ;  /* 0x000070000c0085a7 */ /* 0x000f2400080010ff */
[----:B----4-:R-:W-:Y:S05]  /*7b90*/  @!P0 BRA `(.L_x_74) ;  /* 0xfffffffc00f08947 */ /* 0x010fea000383ffff */
[----:B------:R-:W-:Y:S05]  /*7ba0*/  BRA `(.L_x_146) ;  /* 0xffffffc400387947 */ /* 0x000fea000383ffff */
.L_x_77:
[----:B-1----:R-:W-:Y:S07]  /*7bb0*/  MOV R0, UR24 ;  /* 0x0000001800007c02 */ /* 0x002fee0008000f00 */
.L_x_147:
[----:B-1----:R1:W3:Y:S02]  /*7bc0*/  SYNCS.PHASECHK.TRANS64.TRYWAIT P2, [R0+URZ+0x68], R6 ;  /* 0x00006806000075a7 */ /* 0x0022e400080411ff */
[----:B---3--:R-:W-:Y:S05]  /*7bd0*/  @!P2 NANOSLEEP.SYNCS 0x989680 ;  /* 0x009896800000a95d */ /* 0x008fea0003900000 */
[----:B------:R-:W3:Y:S02]  /*7be0*/  @!P2 SYNCS.PHASECHK.TRANS64 P2, [R0+URZ+0x68], R6 ;  /* 0x000068060000a5a7 */ /* 0x000ee400080410ff */
[----:B---3--:R-:W-:Y:S05]  /*7bf0*/  @!P2 BRA `(.L_x_147) ;  /* 0xfffffffc00f0a947 */ /* 0x008fea000383ffff */
[----:B------:R-:W-:Y:S05]  /*7c00*/  BRA `(.L_x_76) ;  /* 0xffffffc8009c7947 */ /* 0x000fea000383ffff */
.L_x_80:
[----:B------:R-:W-:Y:S07]  /*7c10*/  MOV R0, UR4 ;  /* 0x0000000400007c02 */ /* 0x000fee0008000f00 */
.L_x_148:
[----:B-1----:R1:W3:Y:S02]  /*7c20*/  SYNCS.PHASECHK.TRANS64.TRYWAIT P0, [R0+URZ+0x48], R9 ;  /* 0x00004809000075a7 */ /* 0x0022e400080011ff */
[----:B---3--:R-:W-:Y:S05]  /*7c30*/  @!P0 NANOSLEEP.SYNCS 0x989680 ;  /* 0x009896800000895d */ /* 0x008fea0003900000 */
[----:B------:R-:W3:Y:S02]  /*7c40*/  @!P0 SYNCS.PHASECHK.TRANS64 P0, [R0+URZ+0x48], R9 ;  /* 0x00004809000085a7 */ /* 0x000ee400080010ff */
[----:B---3--:R-:W-:Y:S05]  /*7c50*/  @!P0 BRA `(.L_x_148) ;  /* 0xfffffffc00f08947 */ /* 0x008fea000383ffff */
[----:B------:R-:W-:Y:S05]  /*7c60*/  BRA `(.L_x_149) ;  /* 0xffffffc800fc7947 */ /* 0x000fea000383ffff */
.L_x_81:
[----:B------:R-:W-:Y:S07]  /*7c70*/  MOV R6, UR5 ;  /* 0x0000000500067c02 */ /* 0x000fee0008000f00 */
.L_x_150:
[----:B-1----:R1:W3:Y:S02]  /*7c80*/  SYNCS.PHASECHK.TRANS64.TRYWAIT P0, [R6+URZ+0x48], R0 ;  /* 0x00004800060075a7 */ /* 0x0022e400080011ff */
[----:B---3--:R-:W-:Y:S05]  /*7c90*/  @!P0 NANOSLEEP.SYNCS 0x989680 ;  /* 0x009896800000895d */ /* 0x008fea0003900000 */
[----:B------:R-:W3:Y:S02]  /*7ca0*/  @!P0 SYNCS.PHASECHK.TRANS64 P0, [R6+URZ+0x48], R0 ;  /* 0x00004800060085a7 */ /* 0x000ee400080010ff */
[----:B---3--:R-:W-:Y:S05]  /*7cb0*/  @!P0 BRA `(.L_x_150) ;  /* 0xfffffffc00f08947 */ /* 0x008fea000383ffff */
[----:B------:R-:W-:Y:S05]  /*7cc0*/  BRA `(.L_x_151) ;  /* 0xffffffcc00587947 */ /* 0x000fea000383ffff */
.L_x_83:
[----:B------:R-:W-:-:S07]  /*7cd0*/  MOV R0, UR4 ;  /* 0x0000000400007c02 */ /* 0x000fce0008000f00 */
.L_x_152:
[----:B-1----:R1:W4:Y:S02]  /*7ce0*/  SYNCS.PHASECHK.TRANS64.TRYWAIT P0, [R0+URZ], R2 ;  /* 0x00000002000075a7 */ /* 0x00232400080011ff */
[----:B----4-:R-:W-:Y:S05]  /*7cf0*/  @!P0 NANOSLEEP.SYNCS 0x989680 ;  /* 0x009896800000895d */ /* 0x010fea0003900000 */
[----:B------:R-:W4:Y:S02]  /*7d00*/  @!P0 SYNCS.PHASECHK.TRANS64 P0, [R0+URZ], R2 ;  /* 0x00000002000085a7 */ /* 0x000f2400080010ff */
[----:B----4-:R-:W-:Y:S05]  /*7d10*/  @!P0 BRA `(.L_x_152) ;  /* 0xfffffffc00f08947 */ /* 0x010fea000383ffff */
[----:B------:R-:W-:Y:S05]  /*7d20*/  BRA `(.L_x_153) ;  /* 0xffffffcc00e87947 */ /* 0x000fea000383ffff */
.L_x_84:
[----:B------:R-:W-:-:S07]  /*7d30*/  MOV R0, UR5 ;  /* 0x0000000500007c02 */ /* 0x000fce0008000f00 */
.L_x_154:
[----:B-1----:R1:W4:Y:S02]  /*7d40*/  SYNCS.PHASECHK.TRANS64.TRYWAIT P0, [R0+URZ], R2 ;  /* 0x00000002000075a7 */ /* 0x00232400080011ff */
[----:B----4-:R-:W-:Y:S05]  /*7d50*/  @!P0 NANOSLEEP.SYNCS 0x989680 ;  /* 0x009896800000895d */ /* 0x010fea0003900000 */
[----:B------:R-:W4:Y:S02]  /*7d60*/  @!P0 SYNCS.PHASECHK.TRANS64 P0, [R0+URZ], R2 ;  /* 0x00000002000085a7 */ /* 0x000f2400080010ff */
[----:B----4-:R-:W-:Y:S05]  /*7d70*/  @!P0 BRA `(.L_x_154) ;  /* 0xfffffffc00f08947 */ /* 0x010fea000383ffff */
[----:B------:R-:W-:Y:S05]  /*7d80*/  BRA `(.L_x_155) ;  /* 0xffffffcc00f47947 */ /* 0x000fea000383ffff */
.L_x_86:
[----:B-1----:R1:W2:Y:S02]  /*7d90*/  SYNCS.PHASECHK.TRANS64.TRYWAIT P0, [R0+URZ+0x70], R2 ;  /* 0x00007002000075a7 */ /* 0x0022a400080011ff */
[----:B--2---:R-:W-:Y:S05]  /*7da0*/  @!P0 NANOSLEEP.SYNCS 0x989680 ;  /* 0x009896800000895d */ /* 0x004fea0003900000 */
[----:B------:R-:W2:Y:S02]  /*7db0*/  @!P0 SYNCS.PHASECHK.TRANS64 P0, [R0+URZ+0x70], R2 ;  /* 0x00007002000085a7 */ /* 0x000ea400080010ff */
[----:B--2---:R-:W-:Y:S05]  /*7dc0*/  @!P0 BRA `(.L_x_86) ;  /* 0xfffffffc00f08947 */ /* 0x004fea000383ffff */
[----:B------:R-:W-:Y:S05]  /*7dd0*/  BRA `(.L_x_156) ;  /* 0xffffffd000e07947 */ /* 0x000fea000383ffff */
.L_x_96:
[----:B-1----:R1:W3:Y:S02]  /*7de0*/  SYNCS.PHASECHK.TRANS64.TRYWAIT P1, [R2+URZ+0x30], R4 ;  /* 0x00003004020075a7 */ /* 0x0022e400080211ff */
[----:B---3--:R-:W-:Y:S05]  /*7df0*/  @!P1 NANOSLEEP.SYNCS 0x989680 ;  /* 0x009896800000995d */ /* 0x008fea0003900000 */
[----:B------:R-:W3:Y:S02]  /*7e00*/  @!P1 SYNCS.PHASECHK.TRANS64 P1, [R2+URZ+0x30], R4 ;  /* 0x00003004020095a7 */ /* 0x000ee400080210ff */
[----:B---3--:R-:W-:Y:S05]  /*7e10*/  @!P1 BRA `(.L_x_96) ;  /* 0xfffffffc00f09947 */ /* 0x008fea000383ffff */
[----:B------:R-:W-:Y:S05]  /*7e20*/  BRA `(.L_x_95) ;  /* 0xffffffe000507947 */ /* 0x000fea000383ffff */
.L_x_98:
[----:B-1----:R1:W2:Y:S02]  /*7e30*/  SYNCS.PHASECHK.TRANS64.TRYWAIT P0, [R27+URZ+0x90], R3 ;  /* 0x000090031b0075a7 */ /* 0x0022a400080011ff */
[----:B--2---:R-:W-:Y:S05]  /*7e40*/  @!P0 NANOSLEEP.SYNCS 0x989680 ;  /* 0x009896800000895d */ /* 0x004fea0003900000 */
[----:B------:R-:W2:Y:S02]  /*7e50*/  @!P0 SYNCS.PHASECHK.TRANS64 P0, [R27+URZ+0x90], R3 ;  /* 0x000090031b0085a7 */ /* 0x000ea400080010ff */
[----:B--2---:R-:W-:Y:S05]  /*7e60*/  @!P0 BRA `(.L_x_98) ;  /* 0xfffffffc00f08947 */ /* 0x004fea000383ffff */
[----:B------:R-:W-:Y:S05]  /*7e70*/  BRA `(.L_x_97) ;  /* 0xffffffe000a07947 */ /* 0x000fea000383ffff */
.L_x_109:
[----:B-1----:R1:W2:Y:S02]  /*7e80*/  SYNCS.PHASECHK.TRANS64.TRYWAIT P0, [R2+URZ+0x30], R63 ;  /* 0x0000303f020075a7 */ /* 0x0022a400080011ff */
[----:B--2---:R-:W-:Y:S05]  /*7e90*/  @!P0 NANOSLEEP.SYNCS 0x989680 ;  /* 0x009896800000895d */ /* 0x004fea0003900000 */
[----:B------:R-:W2:Y:S02]  /*7ea0*/  @!P0 SYNCS.PHASECHK.TRANS64 P0, [R2+URZ+0x30], R63 ;  /* 0x0000303f020085a7 */ /* 0x000ea400080010ff */
[----:B--2---:R-:W-:Y:S05]  /*7eb0*/  @!P0 BRA `(.L_x_109) ;  /* 0xfffffffc00f08947 */ /* 0x004fea000383ffff */
[----:B------:R-:W-:Y:S05]  /*7ec0*/  BRA `(.L_x_108) ;  /* 0xffffffe800b47947 */ /* 0x000fea000383ffff */
        .weak           $__internal_0_$__cuda_sm10x_tcgen05_guardrail_trap_col_being_dealloced_not_returned_by_alloc
        .type           $__internal_0_$__cuda_sm10x_tcgen05_guardrail_trap_col_being_dealloced_not_returned_by_alloc,@function
        .size           $__internal_0_$__cuda_sm10x_tcgen05_guardrail_trap_col_being_dealloced_not_returned_by_alloc,($__internal_1_$__cuda_sm10x_tcgen05_guardrail_trap_phase_invalid_during_alloc - $__internal_0_$__cuda_sm10x_tcgen05_guardrail_trap_col_being_dealloced_not_returned_by_alloc)
$__internal_0_$__cuda_sm10x_tcgen05_guardrail_trap_col_being_dealloced_not_returned_by_alloc:
[----:B------:R-:W-:Y:S05]  /*7ed0*/  BPT.TRAP 0x1 ;  /* 0x000000040000795c */ /* 0x000fea0000300000 */
[----:B------:R-:W-:-:S04]  /*7ee0*/  HFMA2 R3, -RZ, RZ, 0, 0 ;  /* 0x00000000ff037431 */ /* 0x000fc800000001ff */
[----:B------:R-:W-:Y:S05]  /*7ef0*/  RET.REL.NODEC R2 `(_ZN7cutlass13device_kernelINS_4gemm6kernel13GemmUniversalIN4cute5tupleIJiiiiEEENS1_10collective13CollectiveMmaINS1_35MainloopSm100TmaUmmaWarpSpecializedILi3ELi2ELi4ENS5_IJNS4_1CILi2EEESB_NSA_ILi1EEEEEEEENS5_IJNSA_ILi64EEESF_NSA_ILi32EEEEEENS_10bfloat16_tENS5_IJlSC_lEEESI_SJ_NS4_8TiledMMAINS4_8MMA_AtomIJNS4_20SM100_MMA_F16BF16_SSISI_SI_fLi64ELi64ELNS4_4UMMA5MajorE0ELSO_0ELNSN_7ScaleInE0ELSP_0EEEEEENS4_6LayoutINS5_IJSC_SC_SC_EEENS5_IJNSA_ILi0EEESU_SU_EEEEENS5_IJNS4_10UnderscoreESX_SX_EEEEENS4_23SM90_TMA_LOAD_MULTICASTENS4_14ComposedLayoutINS4_7SwizzleILi2ELi4ELi3EEENS4_18smem_ptr_flag_bitsILi16EEENSS_INS5_IJNSA_ILi8EEESG_EEENS5_IJSG_SC_EEEEEEEvNS4_8identityES10_S1A_vS1B_EENS_8epilogue10collective18CollectiveEpilogueINS1D_23Sm100TmaWarpSpecializedILi3ELi2ELi16ELb1ELb0EEEJSH_NS5_IJNSS_ISF_SC_EENSS_ISG_SC_EEEEESI_SJ_SI_SJ_NS1D_6fusion15FusionCallbacksIS1H_NS1L_17LinearCombinationISI_fSI_fLNS_15FloatRoundStyleE2EEESH_S1K_JEEENS4_5SM1004TMEM4LOAD26SM100_TMEM_LOAD_16dp256b4xENS4_13SM90_TMA_LOADES1A_NS4_17SM75_U32x4_LDSM_NENS4_14SM90_TMA_STOREES1A_NS4_17SM90_U32x4_STSM_NENS4_39AutoVectorizingCopyWithAssumedAlignmentILi128EEEEEEvvEEEEvNT_6ParamsE) ;  /* 0xffffff8002407950 */ /* 0x000fea0003c3ffff */
        .weak           $__internal_1_$__cuda_sm10x_tcgen05_guardrail_trap_phase_invalid_during_alloc
        .type           $__internal_1_$__cuda_sm10x_tcgen05_guardrail_trap_phase_invalid_during_alloc,@function
        .size           $__internal_1_$__cuda_sm10x_tcgen05_guardrail_trap_phase_invalid_during_alloc,($__internal_2_$__cuda_sm10x_tcgen05_guardrail_trap_unallocated_columns_being_dealloced - $__internal_1_$__cuda_sm10x_tcgen05_guardrail_trap_phase_invalid_during_alloc)
$__internal_1_$__cuda_sm10x_tcgen05_guardrail_trap_phase_invalid_during_alloc:
[----:B------:R-:W-:Y:S05]  /*7f00*/  BPT.TRAP 0x1 ;  /* 0x000000040000795c */ /* 0x000fea0000300000 */
[----:B------:R-:W-:-:S04]  /*7f10*/  MOV R5, 0x0 ;  /* 0x0000000000057802 */ /* 0x000fc80000000f00 */
[----:B------:R-:W-:Y:S05]  /*7f20*/  RET.REL.NODEC R4 `(_ZN7cutlass13device_kernelINS_4gemm6kernel13GemmUniversalIN4cute5tupleIJiiiiEEENS1_10collective13CollectiveMmaINS1_35MainloopSm100TmaUmmaWarpSpecializedILi3ELi2ELi4ENS5_IJNS4_1CILi2EEESB_NSA_ILi1EEEEEEEENS5_IJNSA_ILi64EEESF_NSA_ILi32EEEEEENS_10bfloat16_tENS5_IJlSC_lEEESI_SJ_NS4_8TiledMMAINS4_8MMA_AtomIJNS4_20SM100_MMA_F16BF16_SSISI_SI_fLi64ELi64ELNS4_4UMMA5MajorE0ELSO_0ELNSN_7ScaleInE0ELSP_0EEEEEENS4_6LayoutINS5_IJSC_SC_SC_EEENS5_IJNSA_ILi0EEESU_SU_EEEEENS5_IJNS4_10UnderscoreESX_SX_EEEEENS4_23SM90_TMA_LOAD_MULTICASTENS4_14ComposedLayoutINS4_7SwizzleILi2ELi4ELi3EEENS4_18smem_ptr_flag_bitsILi16EEENSS_INS5_IJNSA_ILi8EEESG_EEENS5_IJSG_SC_EEEEEEEvNS4_8identityES10_S1A_vS1B_EENS_8epilogue10collective18CollectiveEpilogueINS1D_23Sm100TmaWarpSpecializedILi3ELi2ELi16ELb1ELb0EEEJSH_NS5_IJNSS_ISF_SC_EENSS_ISG_SC_EEEEESI_SJ_SI_SJ_NS1D_6fusion15FusionCallbacksIS1H_NS1L_17LinearCombinationISI_fSI_fLNS_15FloatRoundStyleE2EEESH_S1K_JEEENS4_5SM1004TMEM4LOAD26SM100_TMEM_LOAD_16dp256b4xENS4_13SM90_TMA_LOADES1A_NS4_17SM75_U32x4_LDSM_NENS4_14SM90_TMA_STOREES1A_NS4_17SM90_U32x4_STSM_NENS4_39AutoVectorizingCopyWithAssumedAlignmentILi128EEEEEEvvEEEEvNT_6ParamsE) ;  /* 0xffffff8004347950 */ /* 0x000fea0003c3ffff */
        .weak           $__internal_2_$__cuda_sm10x_tcgen05_guardrail_trap_unallocated_columns_being_dealloced
        .type           $__internal_2_$__cuda_sm10x_tcgen05_guardrail_trap_unallocated_columns_being_dealloced,@function
        .size           $__internal_2_$__cuda_sm10x_tcgen05_guardrail_trap_unallocated_columns_being_dealloced,(.L_x_158 - $__internal_2_$__cuda_sm10x_tcgen05_guardrail_trap_unallocated_columns_being_dealloced)
$__internal_2_$__cuda_sm10x_tcgen05_guardrail_trap_unallocated_columns_being_dealloced:
[----:B------:R-:W-:Y:S05]  /*7f30*/  BPT.TRAP 0x1 ;  /* 0x000000040000795c */ /* 0x000fea0000300000 */
[----:B------:R-:W-:-:S04]  /*7f40*/  HFMA2 R3, -RZ, RZ, 0, 0 ;  /* 0x00000000ff037431 */ /* 0x000fc800000001ff */
[----:B------:R-:W-:Y:S05]  /*7f50*/  RET.REL.NODEC R2 `(_ZN7cutlass13device_kernelINS_4gemm6kernel13GemmUniversalIN4cute5tupleIJiiiiEEENS1_10collective13CollectiveMmaINS1_35MainloopSm100TmaUmmaWarpSpecializedILi3ELi2ELi4ENS5_IJNS4_1CILi2EEESB_NSA_ILi1EEEEEEEENS5_IJNSA_ILi64EEESF_NSA_ILi32EEEEEENS_10bfloat16_tENS5_IJlSC_lEEESI_SJ_NS4_8TiledMMAINS4_8MMA_AtomIJNS4_20SM100_MMA_F16BF16_SSISI_SI_fLi64ELi64ELNS4_4UMMA5MajorE0ELSO_0ELNSN_7ScaleInE0ELSP_0EEEEEENS4_6LayoutINS5_IJSC_SC_SC_EEENS5_IJNSA_ILi0EEESU_SU_EEEEENS5_IJNS4_10UnderscoreESX_SX_EEEEENS4_23SM90_TMA_LOAD_MULTICASTENS4_14ComposedLayoutINS4_7SwizzleILi2ELi4ELi3EEENS4_18smem_ptr_flag_bitsILi16EEENSS_INS5_IJNSA_ILi8EEESG_EEENS5_IJSG_SC_EEEEEEEvNS4_8identityES10_S1A_vS1B_EENS_8epilogue10collective18CollectiveEpilogueINS1D_23Sm100TmaWarpSpecializedILi3ELi2ELi16ELb1ELb0EEEJSH_NS5_IJNSS_ISF_SC_EENSS_ISG_SC_EEEEESI_SJ_SI_SJ_NS1D_6fusion15FusionCallbacksIS1H_NS1L_17LinearCombinationISI_fSI_fLNS_15FloatRoundStyleE2EEESH_S1K_JEEENS4_5SM1004TMEM4LOAD26SM100_TMEM_LOAD_16dp256b4xENS4_13SM90_TMA_LOADES1A_NS4_17SM75_U32x4_LDSM_NENS4_14SM90_TMA_STOREES1A_NS4_17SM90_U32x4_STSM_NENS4_39AutoVectorizingCopyWithAssumedAlignmentILi128EEEEEEvvEEEEvNT_6ParamsE) ;  /* 0xffffff8002287950 */ /* 0x000fea0003c3ffff */
.L_x_157:
[----:B------:R-:W-:-:S00]  /*7f60*/  BRA `(.L_x_157) ;  /* 0xfffffffc00fc7947 */ /* 0x000fc0000383ffff */
[----:B------:R-:W-:-:S00]  /*7f70*/  NOP ;  /* 0x0000000000007918 */ /* 0x000fc00000000000 */
        /* <DEDUP_REMOVED lines=8> */
.L_x_158:


//--------------------- .nv.global.init           --------------------------
	.section	.nv.global.init,"aw",@progbits
.nv.global.init:
	.type		$str$27,@object
	.size		$str$27,($str$28 - $str$27)
$str$27:
        /*0000*/ 	.byte	0x28, 0x61, 0x64, 0x64, 0x72, 0x65, 0x73, 0x73, 0x20, 0x26, 0x20, 0x6d, 0x61, 0x73, 0x6b, 0x29
        /*0010*/ 	.byte	0x20, 0x3d, 0x3d, 0x20, 0x30, 0x00
	.type		$str$28,@object
	.size		$str$28,($str$26 - $str$28)
$str$28:
        /*0016*/ 	.byte	0x2f, 0x74, 0x6d, 0x70, 0x2f, 0x63, 0x75, 0x74, 0x6c, 0x61, 0x73, 0x73, 0x5f, 0x73, 0x77, 0x65
        /*0026*/ 	.byte	0x65, 0x70, 0x5f, 0x73, 0x72, 0x63, 0x2f, 0x69, 0x6e, 0x63, 0x6c, 0x75, 0x64, 0x65, 0x2f, 0x63
        /*0036*/ 	.byte	0x75, 0x74, 0x65, 0x2f, 0x70, 0x6f, 0x69, 0x6e, 0x74, 0x65, 0x72, 0x5f, 0x66, 0x6c, 0x61, 0x67
        /*0046*/ 	.byte	0x67, 0x65, 0x64, 0x2e, 0x68, 0x70, 0x70, 0x00
	.type		$str$26,@object
	.size		$str$26,($str$25 - $str$26)
$str$26:
        /*004e*/ 	.byte	0x2f, 0x74, 0x6d, 0x70, 0x2f, 0x63, 0x75, 0x74, 0x6c, 0x61, 0x73, 0x73, 0x5f, 0x73, 0x77, 0x65
        /*005e*/ 	.byte	0x65, 0x70, 0x5f, 0x73, 0x72, 0x63, 0x2f, 0x69, 0x6e, 0x63, 0x6c, 0x75, 0x64, 0x65, 0x2f, 0x63
        /*006e*/ 	.byte	0x75, 0x74, 0x65, 0x2f, 0x61, 0x74, 0x6f, 0x6d, 0x2f, 0x63, 0x6f, 0x70, 0x79, 0x5f, 0x74, 0x72
        /*007e*/ 	.byte	0x61, 0x69, 0x74, 0x73, 0x5f, 0x73, 0x6d, 0x31, 0x30, 0x30, 0x2e, 0x68, 0x70, 0x70, 0x00
	.type		$str$25,@object
	.size		$str$25,(__unnamed_1 - $str$25)
$str$25:
        /*008d*/ 	.byte	0x28, 0x28, 0x75, 0x69, 0x6e, 0x74, 0x33, 0x32, 0x5f, 0x74, 0x28, 0x74, 0x68, 0x72, 0x65, 0x61
        /*009d*/ 	.byte	0x64, 0x49, 0x64, 0x78, 0x2e, 0x78, 0x29, 0x20, 0x2f, 0x20, 0x33, 0x32, 0x29, 0x20, 0x25, 0x20
        /*00ad*/ 	.byte	0x34, 0x29, 0x20, 0x3d, 0x3d, 0x20, 0x28, 0x28, 0x28, 0x74, 0x6d, 0x65, 0x6d, 0x5f, 0x61, 0x64
        /*00bd*/ 	.byte	0x64, 0x72, 0x20, 0x3e, 0x3e, 0x20, 0x31, 0x36, 0x29, 0x20, 0x2f, 0x20, 0x33, 0x32, 0x29, 0x20
        /*00cd*/ 	.byte	0x25, 0x20, 0x34, 0x29, 0x00
	.type		__unnamed_1,@object
	.size		__unnamed_1,(__unnamed_2 - __unnamed_1)
__unnamed_1:
        /*00d2*/ 	.byte	0x61, 0x75, 0x74, 0x6f, 0x20, 0x63, 0x75, 0x74, 0x65, 0x3a, 0x3a, 0x61, 0x73, 0x5f, 0x70, 0x6f
        /* <DEDUP_REMOVED lines=24> */
        /*0262*/ 	.byte	0x30, 0x34, 0x38, 0x3e, 0x3e, 0x3e, 0x3e, 0x5d, 0x00
	.type		__unnamed_2,@object
	.size		__unnamed_2,(.L_2 - __unnamed_2)
__unnamed_2:
        /* <DEDUP_REMOVED lines=45> */
        /*053b*/ 	.byte	0x3e, 0x3e, 0x3e, 0x5d, 0x00
.L_2:


//--------------------- .nv.shared._ZN7cutlass13device_kernelINS_4gemm6kernel13GemmUniversalIN4cute5tupleIJiiiiEEENS1_10collective13CollectiveMmaINS1_35MainloopSm100TmaUmmaWarpSpecializedILi3ELi2ELi4ENS5_IJNS4_1CILi2EEESB_NSA_ILi1EEEEEEEENS5_IJNSA_ILi64EEESF_NSA_ILi32EEEEEENS_10bfloat16_tENS5_IJlSC_lEEESI_SJ_NS4_8TiledMMAINS4_8MMA_AtomIJNS4_20SM100_MMA_F16BF16_SSISI_SI_fLi64ELi64ELNS4_4UMMA5MajorE0ELSO_0ELNSN_7ScaleInE0ELSP_0EEEEEENS4_6LayoutINS5_IJSC_SC_SC_EEENS5_IJNSA_ILi0EEESU_SU_EEEEENS5_IJNS4_10UnderscoreESX_SX_EEEEENS4_23SM90_TMA_LOAD_MULTICASTENS4_14ComposedLayoutINS4_7SwizzleILi2ELi4ELi3EEENS4_18smem_ptr_flag_bitsILi16EEENSS_INS5_IJNSA_ILi8EEESG_EEENS5_IJSG_SC_EEEEEEEvNS4_8identityES10_S1A_vS1B_EENS_8epilogue10collective18CollectiveEpilogueINS1D_23Sm100TmaWarpSpecializedILi3ELi2ELi16ELb1ELb0EEEJSH_NS5_IJNSS_ISF_SC_EENSS_ISG_SC_EEEEESI_SJ_SI_SJ_NS1D_6fusion15FusionCallbacksIS1H_NS1L_17LinearCombinationISI_fSI_fLNS_15FloatRoundStyleE2EEESH_S1K_JEEENS4_5SM1004TMEM4LOAD26SM100_TMEM_LOAD_16dp256b4xENS4_13SM90_TMA_LOADES1A_NS4_17SM75_U32x4_LDSM_NENS4_14SM90_TMA_STOREES1A_NS4_17SM90_U32x4_STSM_NENS4_39AutoVectorizingCopyWithAssumedAlignmentILi128EEEEEEvvEEEEvNT_6ParamsE --------------------------
	.section	.nv.shared._ZN7cutlass13device_kernelINS_4gemm6kernel13GemmUniversalIN4cute5tupleIJiiiiEEENS1_10collective13CollectiveMmaINS1_35MainloopSm100TmaUmmaWarpSpecializedILi3ELi2ELi4ENS5_IJNS4_1CILi2EEESB_NSA_ILi1EEEEEEEENS5_IJNSA_ILi64EEESF_NSA_ILi32EEEEEENS_10bfloat16_tENS5_IJlSC_lEEESI_SJ_NS4_8TiledMMAINS4_8MMA_AtomIJNS4_20SM100_MMA_F16BF16_SSISI_SI_fLi64ELi64ELNS4_4UMMA5MajorE0ELSO_0ELNSN_7ScaleInE0ELSP_0EEEEEENS4_6LayoutINS5_IJSC_SC_SC_EEENS5_IJNSA_ILi0EEESU_SU_EEEEENS5_IJNS4_10UnderscoreESX_SX_EEEEENS4_23SM90_TMA_LOAD_MULTICASTENS4_14ComposedLayoutINS4_7SwizzleILi2ELi4ELi3EEENS4_18smem_ptr_flag_bitsILi16EEENSS_INS5_IJNSA_ILi8EEESG_EEENS5_IJSG_SC_EEEEEEEvNS4_8identityES10_S1A_vS1B_EENS_8epilogue10collective18CollectiveEpilogueINS1D_23Sm100TmaWarpSpecializedILi3ELi2ELi16ELb1ELb0EEEJSH_NS5_IJNSS_ISF_SC_EENSS_ISG_SC_EEEEESI_SJ_SI_SJ_NS1D_6fusion15FusionCallbacksIS1H_NS1L_17LinearCombinationISI_fSI_fLNS_15FloatRoundStyleE2EEESH_S1K_JEEENS4_5SM1004TMEM4LOAD26SM100_TMEM_LOAD_16dp256b4xENS4_13SM90_TMA_LOADES1A_NS4_17SM75_U32x4_LDSM_NENS4_14SM90_TMA_STOREES1A_NS4_17SM90_U32x4_STSM_NENS4_39AutoVectorizingCopyWithAssumedAlignmentILi128EEEEEEvvEEEEvNT_6ParamsE,"aw",@nobits
	.sectionflags	@""
	.align	16
	.zero		1024


//--------------------- .nv.shared.reserved.0     --------------------------
	.section	.nv.shared.reserved.0,"aw",@nobits
	.weak		__nv_reservedSMEM_offset_0_alias
	.size		__nv_reservedSMEM_offset_0_alias, 0, 64
	.other		__nv_reservedSMEM_offset_0_alias,@"STO_CUDA_RESERVED_SHARED STV_DEFAULT"
__nv_reservedSMEM_offset_0_alias:
	.zero		0
.nv.shared.reserved.0:
	.zero		64
	.weak		__nv_reservedSMEM_tcgen05_partition
	.type		__nv_reservedSMEM_tcgen05_partition,@object
	.size		__nv_reservedSMEM_tcgen05_partition,(.L_0 - __nv_reservedSMEM_tcgen05_partition)
__nv_reservedSMEM_tcgen05_partition:
	.zero		32
.L_0:


//--------------------- .nv.global                --------------------------
	.section	.nv.global,"aw",@nobits
.nv.global:
	.type		_ZN39_INTERNAL_00dd3f92_4_k_cu_5a411be4_72824cute1_E,@object
	.size		_ZN39_INTERNAL_00dd3f92_4_k_cu_5a411be4_72824cute1_E,(_ZN39_INTERNAL_00dd3f92_4_k_cu_5a411be4_72824cuda3std3__45__cpo6cbeginE - _ZN39_INTERNAL_00dd3f92_4_k_cu_5a411be4_72824cute1_E)
_ZN39_INTERNAL_00dd3f92_4_k_cu_5a411be4_72824cute1_E:
	.zero		1
	.type		_ZN39_INTERNAL_00dd3f92_4_k_cu_5a411be4_72824cuda3std3__45__cpo6cbeginE,@object
	.size		_ZN39_INTERNAL_00dd3f92_4_k_cu_5a411be4_72824cuda3std3__45__cpo6cbeginE,(_ZN39_INTERNAL_00dd3f92_4_k_cu_5a411be4_72824cuda3std3__48in_placeE - _ZN39_INTERNAL_00dd3f92_4_k_cu_5a411be4_72824cuda3std3__45__cpo6cbeginE)
_ZN39_INTERNAL_00dd3f92_4_k_cu_5a411be4_72824cuda3std3__45__cpo6cbeginE:
	.zero		1
	.type		_ZN39_INTERNAL_00dd3f92_4_k_cu_5a411be4_72824cuda3std3__48in_placeE,@object
	.size		_ZN39_INTERNAL_00dd3f92_4_k_cu_5a411be4_72824cuda3std3__48in_placeE,(_ZN39_INTERNAL_00dd3f92_4_k_cu_5a411be4_72824cuda3std6ranges3__45__cpo9iter_moveE - _ZN39_INTERNAL_00dd3f92_4_k_cu_5a411be4_72824cuda3std3__48in_placeE)
_ZN39_INTERNAL_00dd3f92_4_k_cu_5a411be4_72824cuda3std3__48in_placeE:
	.zero		1
	.type		_ZN39_INTERNAL_00dd3f92_4_k_cu_5a411be4_72824cuda3std6ranges3__45__cpo9iter_moveE,@object
	.size		_ZN39_INTERNAL_00dd3f92_4_k_cu_5a411be4_72824cuda3std6ranges3__45__cpo9iter_moveE,(_ZN39_INTERNAL_00dd3f92_4_k_cu_5a411be4_72824cuda3std3__45__cpo5beginE - _ZN39_INTERNAL_00dd3f92_4_k_cu_5a411be4_72824cuda3std6ranges3__45__cpo9iter_moveE)
_ZN39_INTERNAL_00dd3f92_4_k_cu_5a411be4_72824cuda3std6ranges3__45__cpo9iter_moveE:
	.zero		1
	.type		_ZN39_INTERNAL_00dd3f92_4_k_cu_5a411be4_72824cuda3std3__45__cpo5beginE,@object
	.size		_ZN39_INTERNAL_00dd3f92_4_k_cu_5a411be4_72824cuda3std3__45__cpo5beginE,(_ZN39_INTERNAL_00dd3f92_4_k_cu_5a411be4_72824cuda3std3__441_GLOBAL__N__00dd3f92_4_k_cu_5a411be4_72826ignoreE - _ZN39_INTERNAL_00dd3f92_4_k_cu_5a411be4_72824cuda3std3__45__cpo5beginE)
_ZN39_INTERNAL_00dd3f92_4_k_cu_5a411be4_72824cuda3std3__45__cpo5beginE:
	.zero		1
	.type		_ZN39_INTERNAL_00dd3f92_4_k_cu_5a411be4_72824cuda3std3__441_GLOBAL__N__00dd3f92_4_k_cu_5a411be4_72826ignoreE,@object
	.size		_ZN39_INTERNAL_00dd3f92_4_k_cu_5a411be4_72824cuda3std3__441_GLOBAL__N__00dd3f92_4_k_cu_5a411be4_72826ignoreE,(_ZN39_INTERNAL_00dd3f92_4_k_cu_5a411be4_72824cute7productE - _ZN39_INTERNAL_00dd3f92_4_k_cu_5a411be4_72824cuda3std3__441_GLOBAL__N__00dd3f92_4_k_cu_5a411be4_72826ignoreE)
_ZN39_INTERNAL_00dd3f92_4_k_cu_5a411be4_72824cuda3std3__441_GLOBAL__N__00dd3f92_4_k_cu_5a411be4_72826ignoreE:
	.zero		1
	.type		_ZN39_INTERNAL_00dd3f92_4_k_cu_5a411be4_72824cute7productE,@object
	.size		_ZN39_INTERNAL_00dd3f92_4_k_cu_5a411be4_72824cute7productE,(_ZN39_INTERNAL_00dd3f92_4_k_cu_5a411be4_72824cuda3std3__45__cpo3endE - _ZN39_INTERNAL_00dd3f92_4_k_cu_5a411be4_72824cute7productE)
_ZN39_INTERNAL_00dd3f92_4_k_cu_5a411be4_72824cute7productE:
	.zero		1
	.type		_ZN39_INTERNAL_00dd3f92_4_k_cu_5a411be4_72824cuda3std3__45__cpo3endE,@object
	.size		_ZN39_INTERNAL_00dd3f92_4_k_cu_5a411be4_72824cuda3std3__45__cpo3endE,(_ZN39_INTERNAL_00dd3f92_4_k_cu_5a411be4_72824cuda3std3__419piecewise_constructE - _ZN39_INTERNAL_00dd3f92_4_k_cu_5a411be4_72824cuda3std3__45__cpo3endE)
_ZN39_INTERNAL_00dd3f92_4_k_cu_5a411be4_72824cuda3std3__45__cpo3endE:
	.zero		1
	.type		_ZN39_INTERNAL_00dd3f92_4_k_cu_5a411be4_72824cuda3std3__419piecewise_constructE,@object
	.size		_ZN39_INTERNAL_00dd3f92_4_k_cu_5a411be4_72824cuda3std3__419piecewise_constructE,(_ZN39_INTERNAL_00dd3f92_4_k_cu_5a411be4_72824cuda3std3__45__cpo4cendE - _ZN39_INTERNAL_00dd3f92_4_k_cu_5a411be4_72824cuda3std3__419piecewise_constructE)
_ZN39_INTERNAL_00dd3f92_4_k_cu_5a411be4_72824cuda3std3__419piecewise_constructE:
	.zero		1
	.type		_ZN39_INTERNAL_00dd3f92_4_k_cu_5a411be4_72824cuda3std3__45__cpo4cendE,@object
	.size		_ZN39_INTERNAL_00dd3f92_4_k_cu_5a411be4_72824cuda3std3__45__cpo4cendE,(_ZN39_INTERNAL_00dd3f92_4_k_cu_5a411be4_72824cuda3std6ranges3__45__cpo4swapE - _ZN39_INTERNAL_00dd3f92_4_k_cu_5a411be4_72824cuda3std3__45__cpo4cendE)
_ZN39_INTERNAL_00dd3f92_4_k_cu_5a411be4_72824cuda3std3__45__cpo4cendE:
	.zero		1
	.type		_ZN39_INTERNAL_00dd3f92_4_k_cu_5a411be4_72824cuda3std6ranges3__45__cpo4swapE,@object
	.size		_ZN39_INTERNAL_00dd3f92_4_k_cu_5a411be4_72824cuda3std6ranges3__45__cpo4swapE,(.L_10 - _ZN39_INTERNAL_00dd3f92_4_k_cu_5a411be4_72824cuda3std6ranges3__45__cpo4swapE)
_ZN39_INTERNAL_00dd3f92_4_k_cu_5a411be4_72824cuda3std6ranges3__45__cpo4swapE:
	.zero		1
.L_10:


//--------------------- .nv.constant0._ZN7cutlass13device_kernelINS_4gemm6kernel13GemmUniversalIN4cute5tupleIJiiiiEEENS1_10collective13CollectiveMmaINS1_35MainloopSm100TmaUmmaWarpSpecializedILi3ELi2ELi4ENS5_IJNS4_1CILi2EEESB_NSA_ILi1EEEEEEEENS5_IJNSA_ILi64EEESF_NSA_ILi32EEEEEENS_10bfloat16_tENS5_IJlSC_lEEESI_SJ_NS4_8TiledMMAINS4_8MMA_AtomIJNS4_20SM100_MMA_F16BF16_SSISI_SI_fLi64ELi64ELNS4_4UMMA5MajorE0ELSO_0ELNSN_7ScaleInE0ELSP_0EEEEEENS4_6LayoutINS5_IJSC_SC_SC_EEENS5_IJNSA_ILi0EEESU_SU_EEEEENS5_IJNS4_10UnderscoreESX_SX_EEEEENS4_23SM90_TMA_LOAD_MULTICASTENS4_14ComposedLayoutINS4_7SwizzleILi2ELi4ELi3EEENS4_18smem_ptr_flag_bitsILi16EEENSS_INS5_IJNSA_ILi8EEESG_EEENS5_IJSG_SC_EEEEEEEvNS4_8identityES10_S1A_vS1B_EENS_8epilogue10collective18CollectiveEpilogueINS1D_23Sm100TmaWarpSpecializedILi3ELi2ELi16ELb1ELb0EEEJSH_NS5_IJNSS_ISF_SC_EENSS_ISG_SC_EEEEESI_SJ_SI_SJ_NS1D_6fusion15FusionCallbacksIS1H_NS1L_17LinearCombinationISI_fSI_fLNS_15FloatRoundStyleE2EEESH_S1K_JEEENS4_5SM1004TMEM4LOAD26SM100_TMEM_LOAD_16dp256b4xENS4_13SM90_TMA_LOADES1A_NS4_17SM75_U32x4_LDSM_NENS4_14SM90_TMA_STOREES1A_NS4_17SM90_U32x4_STSM_NENS4_39AutoVectorizingCopyWithAssumedAlignmentILi128EEEEEEvvEEEEvNT_6ParamsE --------------------------
	.section	.nv.constant0._ZN7cutlass13device_kernelINS_4gemm6kernel13GemmUniversalIN4cute5tupleIJiiiiEEENS1_10collective13CollectiveMmaINS1_35MainloopSm100TmaUmmaWarpSpecializedILi3ELi2ELi4ENS5_IJNS4_1CILi2EEESB_NSA_ILi1EEEEEEEENS5_IJNSA_ILi64EEESF_NSA_ILi32EEEEEENS_10bfloat16_tENS5_IJlSC_lEEESI_SJ_NS4_8TiledMMAINS4_8MMA_AtomIJNS4_20SM100_MMA_F16BF16_SSISI_SI_fLi64ELi64ELNS4_4UMMA5MajorE0ELSO_0ELNSN_7ScaleInE0ELSP_0EEEEEENS4_6LayoutINS5_IJSC_SC_SC_EEENS5_IJNSA_ILi0EEESU_SU_EEEEENS5_IJNS4_10UnderscoreESX_SX_EEEEENS4_23SM90_TMA_LOAD_MULTICASTENS4_14ComposedLayoutINS4_7SwizzleILi2ELi4ELi3EEENS4_18smem_ptr_flag_bitsILi16EEENSS_INS5_IJNSA_ILi8EEESG_EEENS5_IJSG_SC_EEEEEEEvNS4_8identityES10_S1A_vS1B_EENS_8epilogue10collective18CollectiveEpilogueINS1D_23Sm100TmaWarpSpecializedILi3ELi2ELi16ELb1ELb0EEEJSH_NS5_IJNSS_ISF_SC_EENSS_ISG_SC_EEEEESI_SJ_SI_SJ_NS1D_6fusion15FusionCallbacksIS1H_NS1L_17LinearCombinationISI_fSI_fLNS_15FloatRoundStyleE2EEESH_S1K_JEEENS4_5SM1004TMEM4LOAD26SM100_TMEM_LOAD_16dp256b4xENS4_13SM90_TMA_LOADES1A_NS4_17SM75_U32x4_LDSM_NENS4_14SM90_TMA_STOREES1A_NS4_17SM90_U32x4_STSM_NENS4_39AutoVectorizingCopyWithAssumedAlignmentILi128EEEEEEvvEEEEvNT_6ParamsE,"a",@progbits
	.sectionflags	@""
	.align	4
.nv.constant0._ZN7cutlass13device_kernelINS_4gemm6kernel13GemmUniversalIN4cute5tupleIJiiiiEEENS1_10collective13CollectiveMmaINS1_35MainloopSm100TmaUmmaWarpSpecializedILi3ELi2ELi4ENS5_IJNS4_1CILi2EEESB_NSA_ILi1EEEEEEEENS5_IJNSA_ILi64EEESF_NSA_ILi32EEEEEENS_10bfloat16_tENS5_IJlSC_lEEESI_SJ_NS4_8TiledMMAINS4_8MMA_AtomIJNS4_20SM100_MMA_F16BF16_SSISI_SI_fLi64ELi64ELNS4_4UMMA5MajorE0ELSO_0ELNSN_7ScaleInE0ELSP_0EEEEEENS4_6LayoutINS5_IJSC_SC_SC_EEENS5_IJNSA_ILi0EEESU_SU_EEEEENS5_IJNS4_10UnderscoreESX_SX_EEEEENS4_23SM90_TMA_LOAD_MULTICASTENS4_14ComposedLayoutINS4_7SwizzleILi2ELi4ELi3EEENS4_18smem_ptr_flag_bitsILi16EEENSS_INS5_IJNSA_ILi8EEESG_EEENS5_IJSG_SC_EEEEEEEvNS4_8identityES10_S1A_vS1B_EENS_8epilogue10collective18CollectiveEpilogueINS1D_23Sm100TmaWarpSpecializedILi3ELi2ELi16ELb1ELb0EEEJSH_NS5_IJNSS_ISF_SC_EENSS_ISG_SC_EEEEESI_SJ_SI_SJ_NS1D_6fusion15FusionCallbacksIS1H_NS1L_17LinearCombinationISI_fSI_fLNS_15FloatRoundStyleE2EEESH_S1K_JEEENS4_5SM1004TMEM4LOAD26SM100_TMEM_LOAD_16dp256b4xENS4_13SM90_TMA_LOADES1A_NS4_17SM75_U32x4_LDSM_NENS4_14SM90_TMA_STOREES1A_NS4_17SM90_U32x4_STSM_NENS4_39AutoVectorizingCopyWithAssumedAlignmentILi128EEEEEEvvEEEEvNT_6ParamsE:
	.zero		2944


//--------------------- SYMBOLS --------------------------

	.type		.nv.reservedSmem.offset0,@object
	.size		.nv.reservedSmem.offset0,0x4
	.type		.nv.reservedSmem.cap,@object
	.size		.nv.reservedSmem.cap,0x4
	.type		__assertfail,@function
